	.target	sm_100a

	.elftype	@"ET_EXEC"


//--------------------- .note.nv.tkinfo           --------------------------
	.section	.note.nv.tkinfo,"",@"SHT_NOTE"
	.sectionflags	@"SHF_NOTE_NV_TKINFO"
	.tkinfo
        /*0018*/ 	.word	0x00000002
        /*0030*/ 	.string	""
        /*0030*/ 	.string	"ptxas"
        /*0030*/ 	.string	"Cuda compilation tools, release 13.0, V13.0.88"
        /*0030*/ 	.string	"Build cuda_13.0.r13.0/compiler.36424714_0"
        /*0030*/ 	.string	"-arch sm_100a -m 64 "



//--------------------- .note.nv.cuinfo           --------------------------
	.section	.note.nv.cuinfo,"",@"SHT_NOTE"
	.sectionflags	@"SHF_NOTE_NV_CUINFO"
        /*0018*/ 	.short	0x0002
        /*001a*/ 	.short	0x0064
        /*001c*/ 	.short	0x0082
	.zero		2


//--------------------- .nv.info                  --------------------------
	.section	.nv.info,"",@"SHT_CUDA_INFO"
	.align	4


	//----- nvinfo : EIATTR_REGCOUNT
	.align		4
        /*0000*/ 	.byte	0x04, 0x2f
        /*0002*/ 	.short	(.L_19 - .L_18)
	.align		4
.L_18:
        /*0004*/ 	.word	index@(_ZN7cutlass13device_kernelINS_4gemm6kernel13GemmUniversalIN4cute5tupleIJiiiiEEENS1_10collective13CollectiveMmaINS1_35MainloopSm100TmaUmmaWarpSpecializedILi2ELi2ELi4ENS5_IJNS4_1CILi1EEESB_SB_EEEEENS5_IJNSA_ILi64EEENSA_ILi128EEESF_EEENS_10tfloat32_tENS5_IJSB_llEEESH_SI_NS4_8TiledMMAINS4_8MMA_AtomIJNS4_17SM100_MMA_TF32_SSISH_SH_fLi64ELi128ELNS4_4UMMA5MajorE1ELSN_1ELNSM_7ScaleInE0ELSO_0EEEEEENS4_6LayoutISC_NS5_IJNSA_ILi0EEESS_SS_EEEEENS5_IJNS4_10UnderscoreESV_SV_EEEEENS4_13SM90_TMA_LOADENS4_14ComposedLayoutINS4_7SwizzleILi2ELi5ELi2EEENS4_18smem_ptr_flag_bitsILi32EEENSR_INS5_IJNSA_ILi32EEENSA_ILi4EEEEEENS5_IJSB_S14_EEEEEEEvNS4_8identityESY_S19_vS1A_EENS_8epilogue10collective18CollectiveEpilogueINS1C_23Sm100TmaWarpSpecializedILi4ELi2ELi16ELb1ELb0EEEJSG_NS5_IJNSR_ISE_SB_EENSR_IS14_SB_EEEEESH_NS5_IJlSB_lEEESH_S1K_NS1C_6fusion15FusionCallbacksIS1G_NS1L_17LinearCombinationISH_fSH_fLNS_15FloatRoundStyleE2EEESG_S1J_JEEENS4_5SM1004TMEM4LOAD26SM100_TMEM_LOAD_16dp128b8xESY_NSZ_INS10_ILi3ELi4ELi3EEES13_NSR_INS5_IJNSA_ILi8EEES14_EEENS5_IJS14_SB_EEEEEEENS4_17SM75_U32x4_LDSM_NENS4_14SM90_TMA_STOREES20_NS4_17SM90_U32x4_STSM_NENS4_39AutoVectorizingCopyWithAssumedAlignmentILi128EEEEEEvvEEEEvNT_6ParamsE)
        /*0008*/ 	.word	0x0000005e


	//----- nvinfo : EIATTR_FRAME_SIZE
	.align		4
.L_19:
        /*000c*/ 	.byte	0x04, 0x11
        /*000e*/ 	.short	(.L_21 - .L_20)
	.align		4
.L_20:
        /*0010*/ 	.word	index@($__internal_2_$__cuda_sm10x_tcgen05_guardrail_trap_unallocated_columns_being_dealloced)
        /*0014*/ 	.word	0x00000000


	//----- nvinfo : EIATTR_FRAME_SIZE
	.align		4
.L_21:
        /*0018*/ 	.byte	0x04, 0x11
        /*001a*/ 	.short	(.L_23 - .L_22)
	.align		4
.L_22:
        /*001c*/ 	.word	index@($__internal_1_$__cuda_sm10x_tcgen05_guardrail_trap_phase_invalid_during_alloc)
        /*0020*/ 	.word	0x00000000


	//----- nvinfo : EIATTR_FRAME_SIZE
	.align		4
.L_23:
        /*0024*/ 	.byte	0x04, 0x11
        /*0026*/ 	.short	(.L_25 - .L_24)
	.align		4
.L_24:
        /*0028*/ 	.word	index@($__internal_0_$__cuda_sm10x_tcgen05_guardrail_trap_col_being_dealloced_not_returned_by_alloc)
        /*002c*/ 	.word	0x00000000


	//----- nvinfo : EIATTR_FRAME_SIZE
	.align		4
.L_25:
        /*0030*/ 	.byte	0x04, 0x11
        /*0032*/ 	.short	(.L_27 - .L_26)
	.align		4
.L_26:
        /*0034*/ 	.word	index@(_ZN7cutlass13device_kernelINS_4gemm6kernel13GemmUniversalIN4cute5tupleIJiiiiEEENS1_10collective13CollectiveMmaINS1_35MainloopSm100TmaUmmaWarpSpecializedILi2ELi2ELi4ENS5_IJNS4_1CILi1EEESB_SB_EEEEENS5_IJNSA_ILi64EEENSA_ILi128EEESF_EEENS_10tfloat32_tENS5_IJSB_llEEESH_SI_NS4_8TiledMMAINS4_8MMA_AtomIJNS4_17SM100_MMA_TF32_SSISH_SH_fLi64ELi128ELNS4_4UMMA5MajorE1ELSN_1ELNSM_7ScaleInE0ELSO_0EEEEEENS4_6LayoutISC_NS5_IJNSA_ILi0EEESS_SS_EEEEENS5_IJNS4_10UnderscoreESV_SV_EEEEENS4_13SM90_TMA_LOADENS4_14ComposedLayoutINS4_7SwizzleILi2ELi5ELi2EEENS4_18smem_ptr_flag_bitsILi32EEENSR_INS5_IJNSA_ILi32EEENSA_ILi4EEEEEENS5_IJSB_S14_EEEEEEEvNS4_8identityESY_S19_vS1A_EENS_8epilogue10collective18CollectiveEpilogueINS1C_23Sm100TmaWarpSpecializedILi4ELi2ELi16ELb1ELb0EEEJSG_NS5_IJNSR_ISE_SB_EENSR_IS14_SB_EEEEESH_NS5_IJlSB_lEEESH_S1K_NS1C_6fusion15FusionCallbacksIS1G_NS1L_17LinearCombinationISH_fSH_fLNS_15FloatRoundStyleE2EEESG_S1J_JEEENS4_5SM1004TMEM4LOAD26SM100_TMEM_LOAD_16dp128b8xESY_NSZ_INS10_ILi3ELi4ELi3EEES13_NSR_INS5_IJNSA_ILi8EEES14_EEENS5_IJS14_SB_EEEEEEENS4_17SM75_U32x4_LDSM_NENS4_14SM90_TMA_STOREES20_NS4_17SM90_U32x4_STSM_NENS4_39AutoVectorizingCopyWithAssumedAlignmentILi128EEEEEEvvEEEEvNT_6ParamsE)
        /*0038*/ 	.word	0x00000000


	//----- nvinfo : EIATTR_MIN_STACK_SIZE
	.align		4
.L_27:
        /*003c*/ 	.byte	0x04, 0x12
        /*003e*/ 	.short	(.L_29 - .L_28)
	.align		4
.L_28:
        /*0040*/ 	.word	index@(_ZN7cutlass13device_kernelINS_4gemm6kernel13GemmUniversalIN4cute5tupleIJiiiiEEENS1_10collective13CollectiveMmaINS1_35MainloopSm100TmaUmmaWarpSpecializedILi2ELi2ELi4ENS5_IJNS4_1CILi1EEESB_SB_EEEEENS5_IJNSA_ILi64EEENSA_ILi128EEESF_EEENS_10tfloat32_tENS5_IJSB_llEEESH_SI_NS4_8TiledMMAINS4_8MMA_AtomIJNS4_17SM100_MMA_TF32_SSISH_SH_fLi64ELi128ELNS4_4UMMA5MajorE1ELSN_1ELNSM_7ScaleInE0ELSO_0EEEEEENS4_6LayoutISC_NS5_IJNSA_ILi0EEESS_SS_EEEEENS5_IJNS4_10UnderscoreESV_SV_EEEEENS4_13SM90_TMA_LOADENS4_14ComposedLayoutINS4_7SwizzleILi2ELi5ELi2EEENS4_18smem_ptr_flag_bitsILi32EEENSR_INS5_IJNSA_ILi32EEENSA_ILi4EEEEEENS5_IJSB_S14_EEEEEEEvNS4_8identityESY_S19_vS1A_EENS_8epilogue10collective18CollectiveEpilogueINS1C_23Sm100TmaWarpSpecializedILi4ELi2ELi16ELb1ELb0EEEJSG_NS5_IJNSR_ISE_SB_EENSR_IS14_SB_EEEEESH_NS5_IJlSB_lEEESH_S1K_NS1C_6fusion15FusionCallbacksIS1G_NS1L_17LinearCombinationISH_fSH_fLNS_15FloatRoundStyleE2EEESG_S1J_JEEENS4_5SM1004TMEM4LOAD26SM100_TMEM_LOAD_16dp128b8xESY_NSZ_INS10_ILi3ELi4ELi3EEES13_NSR_INS5_IJNSA_ILi8EEES14_EEENS5_IJS14_SB_EEEEEEENS4_17SM75_U32x4_LDSM_NENS4_14SM90_TMA_STOREES20_NS4_17SM90_U32x4_STSM_NENS4_39AutoVectorizingCopyWithAssumedAlignmentILi128EEEEEEvvEEEEvNT_6ParamsE)
        /*0044*/ 	.word	0x00000000
.L_29:


//--------------------- .nv.compat                --------------------------
	.section	.nv.compat,"",@"SHT_CUDA_COMPAT_INFO"
	.align	4
        /*0000*/ 	.byte	0x02, 0x09, 0x01, 0x00, 0x02, 0x02, 0x02, 0x00, 0x02, 0x05, 0x05, 0x00, 0x03, 0x07, 0x01, 0x01
        /*0010*/ 	.byte	0x02, 0x03, 0x01, 0x00, 0x02, 0x06, 0x01, 0x00, 0x04, 0x0b, 0x08, 0x00, 0x09, 0x00, 0x00, 0x00
        /*0020*/ 	.byte	0x00, 0x00, 0x00, 0x00


//--------------------- .nv.info._ZN7cutlass13device_kernelINS_4gemm6kernel13GemmUniversalIN4cute5tupleIJiiiiEEENS1_10collective13CollectiveMmaINS1_35MainloopSm100TmaUmmaWarpSpecializedILi2ELi2ELi4ENS5_IJNS4_1CILi1EEESB_SB_EEEEENS5_IJNSA_ILi64EEENSA_ILi128EEESF_EEENS_10tfloat32_tENS5_IJSB_llEEESH_SI_NS4_8TiledMMAINS4_8MMA_AtomIJNS4_17SM100_MMA_TF32_SSISH_SH_fLi64ELi128ELNS4_4UMMA5MajorE1ELSN_1ELNSM_7ScaleInE0ELSO_0EEEEEENS4_6LayoutISC_NS5_IJNSA_ILi0EEESS_SS_EEEEENS5_IJNS4_10UnderscoreESV_SV_EEEEENS4_13SM90_TMA_LOADENS4_14ComposedLayoutINS4_7SwizzleILi2ELi5ELi2EEENS4_18smem_ptr_flag_bitsILi32EEENSR_INS5_IJNSA_ILi32EEENSA_ILi4EEEEEENS5_IJSB_S14_EEEEEEEvNS4_8identityESY_S19_vS1A_EENS_8epilogue10collective18CollectiveEpilogueINS1C_23Sm100TmaWarpSpecializedILi4ELi2ELi16ELb1ELb0EEEJSG_NS5_IJNSR_ISE_SB_EENSR_IS14_SB_EEEEESH_NS5_IJlSB_lEEESH_S1K_NS1C_6fusion15FusionCallbacksIS1G_NS1L_17LinearCombinationISH_fSH_fLNS_15FloatRoundStyleE2EEESG_S1J_JEEENS4_5SM1004TMEM4LOAD26SM100_TMEM_LOAD_16dp128b8xESY_NSZ_INS10_ILi3ELi4ELi3EEES13_NSR_INS5_IJNSA_ILi8EEES14_EEENS5_IJS14_SB_EEEEEEENS4_17SM75_U32x4_LDSM_NENS4_14SM90_TMA_STOREES20_NS4_17SM90_U32x4_STSM_NENS4_39AutoVectorizingCopyWithAssumedAlignmentILi128EEEEEEvvEEEEvNT_6ParamsE --------------------------
	.section	.nv.info._ZN7cutlass13device_kernelINS_4gemm6kernel13GemmUniversalIN4cute5tupleIJiiiiEEENS1_10collective13CollectiveMmaINS1_35MainloopSm100TmaUmmaWarpSpecializedILi2ELi2ELi4ENS5_IJNS4_1CILi1EEESB_SB_EEEEENS5_IJNSA_ILi64EEENSA_ILi128EEESF_EEENS_10tfloat32_tENS5_IJSB_llEEESH_SI_NS4_8TiledMMAINS4_8MMA_AtomIJNS4_17SM100_MMA_TF32_SSISH_SH_fLi64ELi128ELNS4_4UMMA5MajorE1ELSN_1ELNSM_7ScaleInE0ELSO_0EEEEEENS4_6LayoutISC_NS5_IJNSA_ILi0EEESS_SS_EEEEENS5_IJNS4_10UnderscoreESV_SV_EEEEENS4_13SM90_TMA_LOADENS4_14ComposedLayoutINS4_7SwizzleILi2ELi5ELi2EEENS4_18smem_ptr_flag_bitsILi32EEENSR_INS5_IJNSA_ILi32EEENSA_ILi4EEEEEENS5_IJSB_S14_EEEEEEEvNS4_8identityESY_S19_vS1A_EENS_8epilogue10collective18CollectiveEpilogueINS1C_23Sm100TmaWarpSpecializedILi4ELi2ELi16ELb1ELb0EEEJSG_NS5_IJNSR_ISE_SB_EENSR_IS14_SB_EEEEESH_NS5_IJlSB_lEEESH_S1K_NS1C_6fusion15FusionCallbacksIS1G_NS1L_17LinearCombinationISH_fSH_fLNS_15FloatRoundStyleE2EEESG_S1J_JEEENS4_5SM1004TMEM4LOAD26SM100_TMEM_LOAD_16dp128b8xESY_NSZ_INS10_ILi3ELi4ELi3EEES13_NSR_INS5_IJNSA_ILi8EEES14_EEENS5_IJS14_SB_EEEEEEENS4_17SM75_U32x4_LDSM_NENS4_14SM90_TMA_STOREES20_NS4_17SM90_U32x4_STSM_NENS4_39AutoVectorizingCopyWithAssumedAlignmentILi128EEEEEEvvEEEEvNT_6ParamsE,"",@"SHT_CUDA_INFO"
	.sectionflags	@""
	.align	4


	//----- nvinfo : EIATTR_CUDA_API_VERSION
	.align		4
        /*0000*/ 	.byte	0x04, 0x37
        /*0002*/ 	.short	(.L_31 - .L_30)
.L_30:
        /*0004*/ 	.word	0x00000082


	//----- nvinfo : EIATTR_KPARAM_INFO
	.align		4
.L_31:
        /*0008*/ 	.byte	0x04, 0x17
        /*000a*/ 	.short	(.L_33 - .L_32)
.L_32:
        /*000c*/ 	.word	0x00000000
        /*0010*/ 	.short	0x0000
        /*0012*/ 	.short	0x0000
        /*0014*/ 	.byte	0x00, 0xf0, 0x01, 0x20


	//----- nvinfo : EIATTR_AT_ENTRY_FRAGMENTS
	.align		4
.L_33:
        /*0018*/ 	.byte	0x04, 0x4f
        /*001a*/ 	.short	(.L_35 - .L_34)


	//   ....[0]....
.L_34:
        /*001c*/ 	.word	0x00000006


	//----- nvinfo : EIATTR_RESERVED_SMEM_USED
	.align		4
.L_35:
        /*0020*/ 	.byte	0x01, 0x41
	.zero		2


	//----- nvinfo : EIATTR_SPARSE_MMA_MASK
	.align		4
        /*0024*/ 	.byte	0x03, 0x50
        /*0026*/ 	.short	0x0000


	//----- nvinfo : EIATTR_TCGEN05_1CTA_USED
	.align		4
        /*0028*/ 	.byte	0x01, 0x51
	.zero		2


	//----- nvinfo : EIATTR_MAXREG_COUNT
	.align		4
        /*002c*/ 	.byte	0x03, 0x1b
        /*002e*/ 	.short	0x00ff


	//----- nvinfo : EIATTR_NUM_BARRIERS
	.align		4
        /*0030*/ 	.byte	0x02, 0x4c
        /*0032*/ 	.byte	0x07
	.zero		1


	//----- nvinfo : EIATTR_EXTERNS
	.align		4
        /*0034*/ 	.byte	0x04, 0x0f
        /*0036*/ 	.short	(.L_37 - .L_36)


	//   ....[0]....
	.align		4
.L_36:
        /*0038*/ 	.word	index@(__assertfail)


	//----- nvinfo : EIATTR_MERCURY_ISA_VERSION
	.align		4
.L_37:
        /*003c*/ 	.byte	0x03, 0x5f
        /*003e*/ 	.short	0x0101


	//----- nvinfo : EIATTR_INT_WARP_WIDE_INSTR_OFFSETS
	.align		4
        /*0040*/ 	.byte	0x04, 0x31
        /*0042*/ 	.short	(.L_39 - .L_38)


	//   ....[0]....
.L_38:
        /*0044*/ 	.word	0x00002120


	//   ....[1]....
        /*0048*/ 	.word	0x00003f50


	//   ....[2]....
        /*004c*/ 	.word	0x00003f80


	//   ....[3]....
        /*0050*/ 	.word	0x00003fa0


	//   ....[4]....
        /*0054*/ 	.word	0x000048d0


	//   ....[5]....
        /*0058*/ 	.word	0x00004930


	//   ....[6]....
        /*005c*/ 	.word	0x00004a20


	//   ....[7]....
        /*0060*/ 	.word	0x00004a90


	//   ....[8]....
        /*0064*/ 	.word	0x00004ba0


	//   ....[9]....
        /*0068*/ 	.word	0x00004c30


	//   ....[10]....
        /*006c*/ 	.word	0x00004e00


	//   ....[11]....
        /*0070*/ 	.word	0x00004eb0


	//----- nvinfo : EIATTR_COOP_GROUP_MASK_REGIDS
	.align		4
.L_39:
        /*0074*/ 	.byte	0x04, 0x29
        /*0076*/ 	.short	(.L_41 - .L_40)


	//   ....[0]....
.L_40:
        /*0078*/ 	.word	0xffffffff


	//   ....[1]....
        /*007c*/ 	.word	0xffffffff


	//   ....[2]....
        /*0080*/ 	.word	0xffffffff


	//   ....[3]....
        /*0084*/ 	.word	0xffffffff


	//   ....[4]....
        /*0088*/ 	.word	0xffffffff


	//   ....[5]....
        /*008c*/ 	.word	0xffffffff


	//   ....[6]....
        /*0090*/ 	.word	0xffffffff


	//   ....[7]....
        /*0094*/ 	.word	0xffffffff


	//   ....[8]....
        /*0098*/ 	.word	0xffffffff


	//   ....[9]....
        /*009c*/ 	.word	0xffffffff


	//   ....[10]....
        /*00a0*/ 	.word	0xffffffff


	//   ....[11]....
        /*00a4*/ 	.word	0xffffffff


	//   ....[12]....
        /*00a8*/ 	.word	0xffffffff


	//----- nvinfo : EIATTR_COOP_GROUP_INSTR_OFFSETS
	.align		4
.L_41:
        /*00ac*/ 	.byte	0x04, 0x28
        /*00ae*/ 	.short	(.L_43 - .L_42)


	//   ....[0]....
.L_42:
        /*00b0*/ 	.word	0x00000090


	//   ....[1]....
        /*00b4*/ 	.word	0x000004d0


	//   ....[2]....
        /*00b8*/ 	.word	0x00000600


	//   ....[3]....
        /*00bc*/ 	.word	0x000007a0


	//   ....[4]....
        /*00c0*/ 	.word	0x000008a0


	//   ....[5]....
        /*00c4*/ 	.word	0x00000a10


	//   ....[6]....
        /*00c8*/ 	.word	0x00000bb0


	//   ....[7]....
        /*00cc*/ 	.word	0x00002000


	//   ....[8]....
        /*00d0*/ 	.word	0x00002cc0


	//   ....[9]....
        /*00d4*/ 	.word	0x00002ed0


	//   ....[10]....
        /*00d8*/ 	.word	0x00002f00


	//   ....[11]....
        /*00dc*/ 	.word	0x00003e20


	//   ....[12]....
        /*00e0*/ 	.word	0x00004060


	//----- nvinfo : EIATTR_VRC_CTA_INIT_COUNT
	.align		4
.L_43:
        /*00e4*/ 	.byte	0x02, 0x4a
        /*00e6*/ 	.byte	0x80
	.zero		1


	//----- nvinfo : EIATTR_SYSCALL_OFFSETS
	.align		4
        /*00e8*/ 	.byte	0x04, 0x46
        /*00ea*/ 	.short	(.L_45 - .L_44)


	//   ....[0]....
.L_44:
        /*00ec*/ 	.word	0x00005a20


	//   ....[1]....
        /*00f0*/ 	.word	0x00005b10


	//   ....[2]....
        /*00f4*/ 	.word	0x00006340


	//   ....[3]....
        /*00f8*/ 	.word	0x00006d00


	//   ....[4]....
        /*00fc*/ 	.word	0x00007660


	//   ....[5]....
        /*0100*/ 	.word	0x00007fc0


	//----- nvinfo : EIATTR_MBARRIER_INSTR_OFFSETS
	.align		4
.L_45:
        /*0104*/ 	.byte	0x04, 0x39
        /*0106*/ 	.short	(.L_47 - .L_46)


	//   ....[0]....
.L_46:
        /*0108*/ 	.word	0x000005b0
        /*010c*/ 	.word	0x000000ff
        /*0110*/ 	.word	0x00000000
        /*0114*/ 	.short	0x0100
        /*0116*/ 	.byte	0x04
	.zero		1


	//   ....[1]....
        /*0118*/ 	.word	0x000005c0
        /*011c*/ 	.word	0x000000ff
        /*0120*/ 	.word	0x00000010
        /*0124*/ 	.short	0x0100
        /*0126*/ 	.byte	0x04
	.zero		1


	//   ....[2]....
        /*0128*/ 	.word	0x000005d0
        /*012c*/ 	.word	0x000000ff
        /*0130*/ 	.word	0x00000008
        /*0134*/ 	.short	0x0100
        /*0136*/ 	.byte	0x04
	.zero		1


	//   ....[3]....
        /*0138*/ 	.word	0x000005e0
        /*013c*/ 	.word	0x000000ff
        /*0140*/ 	.word	0x00000018
        /*0144*/ 	.short	0x0100
        /*0146*/ 	.byte	0x04
	.zero		1


	//   ....[4]....
        /*0148*/ 	.word	0x00000710
        /*014c*/ 	.word	0x000000ff
        /*0150*/ 	.word	0x00000020
        /*0154*/ 	.short	0x0100
        /*0156*/ 	.byte	0x04
	.zero		1


	//   ....[5]....
        /*0158*/ 	.word	0x00000720
        /*015c*/ 	.word	0x000000ff
        /*0160*/ 	.word	0x00000040
        /*0164*/ 	.short	0x0100
        /*0166*/ 	.byte	0x04
	.zero		1


	//   ....[6]....
        /*0168*/ 	.word	0x00000730
        /*016c*/ 	.word	0x000000ff
        /*0170*/ 	.word	0x00000028
        /*0174*/ 	.short	0x0100
        /*0176*/ 	.byte	0x04
	.zero		1


	//   ....[7]....
        /*0178*/ 	.word	0x00000740
        /*017c*/ 	.word	0x000000ff
        /*0180*/ 	.word	0x00000048
        /*0184*/ 	.short	0x0100
        /*0186*/ 	.byte	0x04
	.zero		1


	//   ....[8]....
        /*0188*/ 	.word	0x00000750
        /*018c*/ 	.word	0x000000ff
        /*0190*/ 	.word	0x00000030
        /*0194*/ 	.short	0x0100
        /*0196*/ 	.byte	0x04
	.zero		1


	//   ....[9]....
        /*0198*/ 	.word	0x00000760
        /*019c*/ 	.word	0x000000ff
        /*01a0*/ 	.word	0x00000050
        /*01a4*/ 	.short	0x0100
        /*01a6*/ 	.byte	0x04
	.zero		1


	//   ....[10]....
        /*01a8*/ 	.word	0x00000770
        /*01ac*/ 	.word	0x000000ff
        /*01b0*/ 	.word	0x00000038
        /*01b4*/ 	.short	0x0100
        /*01b6*/ 	.byte	0x04
	.zero		1


	//   ....[11]....
        /*01b8*/ 	.word	0x00000780
        /*01bc*/ 	.word	0x000000ff
        /*01c0*/ 	.word	0x00000058
        /*01c4*/ 	.short	0x0100
        /*01c6*/ 	.byte	0x04
	.zero		1


	//   ....[12]....
        /*01c8*/ 	.word	0x00000870
        /*01cc*/ 	.word	0x000000ff
        /*01d0*/ 	.word	0x00000060
        /*01d4*/ 	.short	0x0100
        /*01d6*/ 	.byte	0x06
	.zero		1


	//   ....[13]....
        /*01d8*/ 	.word	0x00000880
        /*01dc*/ 	.word	0x000000ff
        /*01e0*/ 	.word	0x00000068
        /*01e4*/ 	.short	0x0100
        /*01e6*/ 	.byte	0x06
	.zero		1


	//   ....[14]....
        /*01e8*/ 	.word	0x000009c0
        /*01ec*/ 	.word	0x000000ff
        /*01f0*/ 	.word	0x00000070
        /*01f4*/ 	.short	0x0100
        /*01f6*/ 	.byte	0x06
	.zero		1


	//   ....[15]....
        /*01f8*/ 	.word	0x000009d0
        /*01fc*/ 	.word	0x000000ff
        /*0200*/ 	.word	0x00000080
        /*0204*/ 	.short	0x0100
        /*0206*/ 	.byte	0x06
	.zero		1


	//   ....[16]....
        /*0208*/ 	.word	0x000009e0
        /*020c*/ 	.word	0x000000ff
        /*0210*/ 	.word	0x00000078
        /*0214*/ 	.short	0x0100
        /*0216*/ 	.byte	0x06
	.zero		1


	//   ....[17]....
        /*0218*/ 	.word	0x000009f0
        /*021c*/ 	.word	0x000000ff
        /*0220*/ 	.word	0x00000088
        /*0224*/ 	.short	0x0100
        /*0226*/ 	.byte	0x06
	.zero		1


	//   ....[18]....
        /*0228*/ 	.word	0x00000b20
        /*022c*/ 	.word	0x000000ff
        /*0230*/ 	.word	0x00000090
        /*0234*/ 	.short	0x0100
        /*0236*/ 	.byte	0x04
	.zero		1


	//   ....[19]....
        /*0238*/ 	.word	0x00000b30
        /*023c*/ 	.word	0x000000ff
        /*0240*/ 	.word	0x000000b0
        /*0244*/ 	.short	0x0100
        /*0246*/ 	.byte	0x04
	.zero		1


	//   ....[20]....
        /*0248*/ 	.word	0x00000b40
        /*024c*/ 	.word	0x000000ff
        /*0250*/ 	.word	0x00000098
        /*0254*/ 	.short	0x0100
        /*0256*/ 	.byte	0x04
	.zero		1


	//   ....[21]....
        /*0258*/ 	.word	0x00000b50
        /*025c*/ 	.word	0x000000ff
        /*0260*/ 	.word	0x000000b8
        /*0264*/ 	.short	0x0100
        /*0266*/ 	.byte	0x04
	.zero		1


	//   ....[22]....
        /*0268*/ 	.word	0x00000b60
        /*026c*/ 	.word	0x000000ff
        /*0270*/ 	.word	0x000000a0
        /*0274*/ 	.short	0x0100
        /*0276*/ 	.byte	0x04
	.zero		1


	//   ....[23]....
        /*0278*/ 	.word	0x00000b70
        /*027c*/ 	.word	0x000000ff
        /*0280*/ 	.word	0x000000c0
        /*0284*/ 	.short	0x0100
        /*0286*/ 	.byte	0x04
	.zero		1


	//   ....[24]....
        /*0288*/ 	.word	0x00000b80
        /*028c*/ 	.word	0x000000ff
        /*0290*/ 	.word	0x000000a8
        /*0294*/ 	.short	0x0100
        /*0296*/ 	.byte	0x04
	.zero		1


	//   ....[25]....
        /*0298*/ 	.word	0x00000b90
        /*029c*/ 	.word	0x000000ff
        /*02a0*/ 	.word	0x000000c8
        /*02a4*/ 	.short	0x0100
        /*02a6*/ 	.byte	0x04
	.zero		1


	//   ....[26]....
        /*02a8*/ 	.word	0x00000c80
        /*02ac*/ 	.word	0x000000ff
        /*02b0*/ 	.word	0x000000d0
        /*02b4*/ 	.short	0x0100
        /*02b6*/ 	.byte	0x04
	.zero		1


	//   ....[27]....
        /*02b8*/ 	.word	0x00000c90
        /*02bc*/ 	.word	0x000000ff
        /*02c0*/ 	.word	0x000000e0
        /*02c4*/ 	.short	0x0100
        /*02c6*/ 	.byte	0x04
	.zero		1


	//   ....[28]....
        /*02c8*/ 	.word	0x00000ca0
        /*02cc*/ 	.word	0x000000ff
        /*02d0*/ 	.word	0x000000d8
        /*02d4*/ 	.short	0x0100
        /*02d6*/ 	.byte	0x04
	.zero		1


	//   ....[29]....
        /*02d8*/ 	.word	0x00000cb0
        /*02dc*/ 	.word	0x000000ff
        /*02e0*/ 	.word	0x000000e8
        /*02e4*/ 	.short	0x0100
        /*02e6*/ 	.byte	0x04
	.zero		1


	//   ....[30]....
        /*02e8*/ 	.word	0x00001580
        /*02ec*/ 	.word	0x00000002
        /*02f0*/ 	.word	0x000000e0
        /*02f4*/ 	.short	0x010a
        /*02f6*/ 	.byte	0xff
	.zero		1


	//   ....[31]....
        /*02f8*/ 	.word	0x000015b0
        /*02fc*/ 	.word	0x00000002
        /*0300*/ 	.word	0x000000d0
        /*0304*/ 	.short	0x0101
        /*0306*/ 	.byte	0xff
	.zero		1


	//   ....[32]....
        /*0308*/ 	.word	0x00001680
        /*030c*/ 	.word	0x000000ff
        /*0310*/ 	.word	0x00000010
        /*0314*/ 	.short	0x010a
        /*0316*/ 	.byte	0x04
	.zero		1


	//   ....[33]....
        /*0318*/ 	.word	0x00001760
        /*031c*/ 	.word	0x000000ff
        /*0320*/ 	.word	0x00000010
        /*0324*/ 	.short	0x010a
        /*0326*/ 	.byte	0x31
	.zero		1


	//   ....[34]....
        /*0328*/ 	.word	0x00001860
        /*032c*/ 	.word	0x000000ff
        /*0330*/ 	.word	0x00000010
        /*0334*/ 	.short	0x010a
        /*0336*/ 	.byte	0x04
	.zero		1


	//   ....[35]....
        /*0338*/ 	.word	0x00001b50
        /*033c*/ 	.word	0x000000ff
        /*0340*/ 	.word	0x00000068
        /*0344*/ 	.short	0x0101
        /*0346*/ 	.byte	0x0d
	.zero		1


	//   ....[36]....
        /*0348*/ 	.word	0x00001b70
        /*034c*/ 	.word	0x000000ff
        /*0350*/ 	.word	0x00000010
        /*0354*/ 	.short	0x010a
        /*0356*/ 	.byte	0x04
	.zero		1


	//   ....[37]....
        /*0358*/ 	.word	0x00001c30
        /*035c*/ 	.word	0x000000ff
        /*0360*/ 	.word	0x00000010
        /*0364*/ 	.short	0x010a
        /*0366*/ 	.byte	0x31
	.zero		1


	//   ....[38]....
        /*0368*/ 	.word	0x00001d30
        /*036c*/ 	.word	0x000000ff
        /*0370*/ 	.word	0x00000010
        /*0374*/ 	.short	0x010a
        /*0376*/ 	.byte	0x04
	.zero		1


	//   ....[39]....
        /*0378*/ 	.word	0x00002030
        /*037c*/ 	.word	0x00000002
        /*0380*/ 	.word	0x00000070
        /*0384*/ 	.short	0x010a
        /*0386*/ 	.byte	0xff
	.zero		1


	//   ....[40]....
        /*0388*/ 	.word	0x000020f0
        /*038c*/ 	.word	0x00000002
        /*0390*/ 	.word	0x00000000
        /*0394*/ 	.short	0x0101
        /*0396*/ 	.byte	0xff
	.zero		1


	//   ....[41]....
        /*0398*/ 	.word	0x00002650
        /*039c*/ 	.word	0x000000ff
        /*03a0*/ 	.word	0x00000000
        /*03a4*/ 	.short	0x010a
        /*03a6*/ 	.byte	0x04
	.zero		1


	//   ....[42]....
        /*03a8*/ 	.word	0x000026f0
        /*03ac*/ 	.word	0x00000000
        /*03b0*/ 	.word	0x00000000
        /*03b4*/ 	.short	0x010a
        /*03b6*/ 	.byte	0xff
	.zero		1


	//   ....[43]....
        /*03b8*/ 	.word	0x00002810
        /*03bc*/ 	.word	0x00000000
        /*03c0*/ 	.word	0x000000d0
        /*03c4*/ 	.short	0x010a
        /*03c6*/ 	.byte	0xff
	.zero		1


	//   ....[44]....
        /*03c8*/ 	.word	0x00002880
        /*03cc*/ 	.word	0x00000000
        /*03d0*/ 	.word	0x00000000
        /*03d4*/ 	.short	0x0101
        /*03d6*/ 	.byte	0xff
	.zero		1


	//   ....[45]....
        /*03d8*/ 	.word	0x000028a0
        /*03dc*/ 	.word	0x000000ff
        /*03e0*/ 	.word	0x00000080
        /*03e4*/ 	.short	0x010a
        /*03e6*/ 	.byte	0x04
	.zero		1


	//   ....[46]....
        /*03e8*/ 	.word	0x000029c0
        /*03ec*/ 	.word	0x00000000
        /*03f0*/ 	.word	0x00000070
        /*03f4*/ 	.short	0x010a
        /*03f6*/ 	.byte	0xff
	.zero		1


	//   ....[47]....
        /*03f8*/ 	.word	0x00002ac0
        /*03fc*/ 	.word	0x00000000
        /*0400*/ 	.word	0x00000000
        /*0404*/ 	.short	0x0101
        /*0406*/ 	.byte	0xff
	.zero		1


	//   ....[48]....
        /*0408*/ 	.word	0x00002b50
        /*040c*/ 	.word	0x000000ff
        /*0410*/ 	.word	0x00000080
        /*0414*/ 	.short	0x0106
        /*0416*/ 	.byte	0x04
	.zero		1


	//   ....[49]....
        /*0418*/ 	.word	0x00002b70
        /*041c*/ 	.word	0x000000ff
        /*0420*/ 	.word	0x00000080
        /*0424*/ 	.short	0x010a
        /*0426*/ 	.byte	0x04
	.zero		1


	//   ....[50]....
        /*0428*/ 	.word	0x00002c00
        /*042c*/ 	.word	0x000000ff
        /*0430*/ 	.word	0x00000080
        /*0434*/ 	.short	0x0106
        /*0436*/ 	.byte	0x07
	.zero		1


	//   ....[51]....
        /*0438*/ 	.word	0x00002c40
        /*043c*/ 	.word	0x00000000
        /*0440*/ 	.word	0x00000080
        /*0444*/ 	.short	0x010a
        /*0446*/ 	.byte	0xff
	.zero		1


	//   ....[52]....
        /*0448*/ 	.word	0x00003150
        /*044c*/ 	.word	0x00000000
        /*0450*/ 	.word	0x00000070
        /*0454*/ 	.short	0x010a
        /*0456*/ 	.byte	0xff
	.zero		1


	//   ....[53]....
        /*0458*/ 	.word	0x00003260
        /*045c*/ 	.word	0x00000003
        /*0460*/ 	.word	0x00000000
        /*0464*/ 	.short	0x0101
        /*0466*/ 	.byte	0xff
	.zero		1


	//   ....[54]....
        /*0468*/ 	.word	0x00003270
        /*046c*/ 	.word	0x000000ff
        /*0470*/ 	.word	0x00000000
        /*0474*/ 	.short	0x010a
        /*0476*/ 	.byte	0x04
	.zero		1


	//   ....[55]....
        /*0478*/ 	.word	0x000032f0
        /*047c*/ 	.word	0x000000ff
        /*0480*/ 	.word	0x000000b0
        /*0484*/ 	.short	0x010a
        /*0486*/ 	.byte	0x4b
	.zero		1


	//   ....[56]....
        /*0488*/ 	.word	0x000033d0
        /*048c*/ 	.word	0x000000ff
        /*0490*/ 	.word	0x00000000
        /*0494*/ 	.short	0x010a
        /*0496*/ 	.byte	0x05
	.zero		1


	//   ....[57]....
        /*0498*/ 	.word	0x00003520
        /*049c*/ 	.word	0x000000ff
        /*04a0*/ 	.word	0x00000000
        /*04a4*/ 	.short	0x010a
        /*04a6*/ 	.byte	0x07
	.zero		1


	//   ....[58]....
        /*04a8*/ 	.word	0x00003c50
        /*04ac*/ 	.word	0x000000ff
        /*04b0*/ 	.word	0x00000000
        /*04b4*/ 	.short	0x010a
        /*04b6*/ 	.byte	0x04
	.zero		1


	//   ....[59]....
        /*04b8*/ 	.word	0x00003ce0
        /*04bc*/ 	.word	0x000000ff
        /*04c0*/ 	.word	0x00000000
        /*04c4*/ 	.short	0x010a
        /*04c6*/ 	.byte	0x05
	.zero		1


	//   ....[60]....
        /*04c8*/ 	.word	0x00003d70
        /*04cc*/ 	.word	0x000000ff
        /*04d0*/ 	.word	0x00000000
        /*04d4*/ 	.short	0x010a
        /*04d6*/ 	.byte	0x05
	.zero		1


	//   ....[61]....
        /*04d8*/ 	.word	0x00003e00
        /*04dc*/ 	.word	0x000000ff
        /*04e0*/ 	.word	0x00000000
        /*04e4*/ 	.short	0x010a
        /*04e6*/ 	.byte	0x04
	.zero		1


	//   ....[62]....
        /*04e8*/ 	.word	0x00004280
        /*04ec*/ 	.word	0x00000000
        /*04f0*/ 	.word	0x00000070
        /*04f4*/ 	.short	0x010a
        /*04f6*/ 	.byte	0xff
	.zero		1


	//   ....[63]....
        /*04f8*/ 	.word	0x00004340
        /*04fc*/ 	.word	0x00000000
        /*0500*/ 	.word	0x00000000
        /*0504*/ 	.short	0x0101
        /*0506*/ 	.byte	0xff
	.zero		1


	//   ....[64]....
        /*0508*/ 	.word	0x00004660
        /*050c*/ 	.word	0x000000ff
        /*0510*/ 	.word	0x00000068
        /*0514*/ 	.short	0x010a
        /*0516*/ 	.byte	0x04
	.zero		1


	//   ....[65]....
        /*0518*/ 	.word	0x00004850
        /*051c*/ 	.word	0x000000ff
        /*0520*/ 	.word	0x00000040
        /*0524*/ 	.short	0x010a
        /*0526*/ 	.byte	0x04
	.zero		1


	//   ....[66]....
        /*0528*/ 	.word	0x000049d0
        /*052c*/ 	.word	0x000000ff
        /*0530*/ 	.word	0x00000020
        /*0534*/ 	.short	0x010b
        /*0536*/ 	.byte	0x04
	.zero		1


	//   ....[67]....
        /*0538*/ 	.word	0x000049e0
        /*053c*/ 	.word	0x000000ff
        /*0540*/ 	.word	0x00000000
        /*0544*/ 	.short	0x0101
        /*0546*/ 	.byte	0x05
	.zero		1


	//   ....[68]....
        /*0548*/ 	.word	0x000049f0
        /*054c*/ 	.word	0x000000ff
        /*0550*/ 	.word	0x00000048
        /*0554*/ 	.short	0x010a
        /*0556*/ 	.byte	0x04
	.zero		1


	//   ....[69]....
        /*0558*/ 	.word	0x00004b40
        /*055c*/ 	.word	0x000000ff
        /*0560*/ 	.word	0x00000028
        /*0564*/ 	.short	0x010b
        /*0566*/ 	.byte	0x04
	.zero		1


	//   ....[70]....
        /*0568*/ 	.word	0x00004b50
        /*056c*/ 	.word	0x000000ff
        /*0570*/ 	.word	0x00000000
        /*0574*/ 	.short	0x0101
        /*0576*/ 	.byte	0x05
	.zero		1


	//   ....[71]....
        /*0578*/ 	.word	0x00004b60
        /*057c*/ 	.word	0x000000ff
        /*0580*/ 	.word	0x00000050
        /*0584*/ 	.short	0x010a
        /*0586*/ 	.byte	0x04
	.zero		1


	//   ....[72]....
        /*0588*/ 	.word	0x00004ce0
        /*058c*/ 	.word	0x000000ff
        /*0590*/ 	.word	0x00000030
        /*0594*/ 	.short	0x010b
        /*0596*/ 	.byte	0x04
	.zero		1


	//   ....[73]....
        /*0598*/ 	.word	0x00004d20
        /*059c*/ 	.word	0x000000ff
        /*05a0*/ 	.word	0x00000000
        /*05a4*/ 	.short	0x0101
        /*05a6*/ 	.byte	0x05
	.zero		1


	//   ....[74]....
        /*05a8*/ 	.word	0x00004d60
        /*05ac*/ 	.word	0x000000ff
        /*05b0*/ 	.word	0x00000058
        /*05b4*/ 	.short	0x010a
        /*05b6*/ 	.byte	0x04
	.zero		1


	//   ....[75]....
        /*05b8*/ 	.word	0x00004fa0
        /*05bc*/ 	.word	0x000000ff
        /*05c0*/ 	.word	0x00000038
        /*05c4*/ 	.short	0x010b
        /*05c6*/ 	.byte	0x04
	.zero		1


	//   ....[76]....
        /*05c8*/ 	.word	0x00004fc0
        /*05cc*/ 	.word	0x000000ff
        /*05d0*/ 	.word	0x00000000
        /*05d4*/ 	.short	0x0101
        /*05d6*/ 	.byte	0x0d
	.zero		1


	//   ....[77]....
        /*05d8*/ 	.word	0x00004ff0
        /*05dc*/ 	.word	0x000000ff
        /*05e0*/ 	.word	0x00000040
        /*05e4*/ 	.short	0x010a
        /*05e6*/ 	.byte	0x04
	.zero		1


	//   ....[78]....
        /*05e8*/ 	.word	0x00005010
        /*05ec*/ 	.word	0x000000ff
        /*05f0*/ 	.word	0x00000048
        /*05f4*/ 	.short	0x010a
        /*05f6*/ 	.byte	0x04
	.zero		1


	//   ....[79]....
        /*05f8*/ 	.word	0x00005030
        /*05fc*/ 	.word	0x000000ff
        /*0600*/ 	.word	0x00000050
        /*0604*/ 	.short	0x010a
        /*0606*/ 	.byte	0x04
	.zero		1


	//   ....[80]....
        /*0608*/ 	.word	0x00005070
        /*060c*/ 	.word	0x00000000
        /*0610*/ 	.word	0x00000058
        /*0614*/ 	.short	0x010a
        /*0616*/ 	.byte	0xff
	.zero		1


	//   ....[81]....
        /*0618*/ 	.word	0x000053e0
        /*061c*/ 	.word	0x00000000
        /*0620*/ 	.word	0x00000070
        /*0624*/ 	.short	0x010a
        /*0626*/ 	.byte	0xff
	.zero		1


	//   ....[82]....
        /*0628*/ 	.word	0x000054f0
        /*062c*/ 	.word	0x00000000
        /*0630*/ 	.word	0x00000000
        /*0634*/ 	.short	0x0101
        /*0636*/ 	.byte	0xff
	.zero		1


	//   ....[83]....
        /*0638*/ 	.word	0x00005f70
        /*063c*/ 	.word	0x000000ff
        /*0640*/ 	.word	0x00000020
        /*0644*/ 	.short	0x010a
        /*0646*/ 	.byte	0x24
	.zero		1


	//   ....[84]....
        /*0648*/ 	.word	0x00005fb0
        /*064c*/ 	.word	0x00000054
        /*0650*/ 	.word	0x00000090
        /*0654*/ 	.short	0x010a
        /*0656*/ 	.byte	0xff
	.zero		1


	//   ....[85]....
        /*0658*/ 	.word	0x00006120
        /*065c*/ 	.word	0x000000ff
        /*0660*/ 	.word	0x00000020
        /*0664*/ 	.short	0x010a
        /*0666*/ 	.byte	0x24
	.zero		1


	//   ....[86]....
        /*0668*/ 	.word	0x00006220
        /*066c*/ 	.word	0x00000054
        /*0670*/ 	.word	0x00000090
        /*0674*/ 	.short	0x010a
        /*0676*/ 	.byte	0xff
	.zero		1


	//   ....[87]....
        /*0678*/ 	.word	0x00006a20
        /*067c*/ 	.word	0x00000000
        /*0680*/ 	.word	0x00000000
        /*0684*/ 	.short	0x0101
        /*0686*/ 	.byte	0xff
	.zero		1


	//   ....[88]....
        /*0688*/ 	.word	0x00006a30
        /*068c*/ 	.word	0x00000002
        /*0690*/ 	.word	0x00000020
        /*0694*/ 	.short	0x010a
        /*0696*/ 	.byte	0xff
	.zero		1


	//   ....[89]....
        /*0698*/ 	.word	0x00006b00
        /*069c*/ 	.word	0x00000002
        /*06a0*/ 	.word	0x00000020
        /*06a4*/ 	.short	0x010a
        /*06a6*/ 	.byte	0xff
	.zero		1


	//   ....[90]....
        /*06a8*/ 	.word	0x00007380
        /*06ac*/ 	.word	0x00000015
        /*06b0*/ 	.word	0x00000000
        /*06b4*/ 	.short	0x0101
        /*06b6*/ 	.byte	0xff
	.zero		1


	//   ....[91]....
        /*06b8*/ 	.word	0x000073a0
        /*06bc*/ 	.word	0x00000000
        /*06c0*/ 	.word	0x00000020
        /*06c4*/ 	.short	0x010a
        /*06c6*/ 	.byte	0xff
	.zero		1


	//   ....[92]....
        /*06c8*/ 	.word	0x00007460
        /*06cc*/ 	.word	0x00000000
        /*06d0*/ 	.word	0x00000020
        /*06d4*/ 	.short	0x010a
        /*06d6*/ 	.byte	0xff
	.zero		1


	//   ....[93]....
        /*06d8*/ 	.word	0x00007ce0
        /*06dc*/ 	.word	0x00000015
        /*06e0*/ 	.word	0x00000000
        /*06e4*/ 	.short	0x0101
        /*06e6*/ 	.byte	0xff
	.zero		1


	//   ....[94]....
        /*06e8*/ 	.word	0x00007d00
        /*06ec*/ 	.word	0x00000002
        /*06f0*/ 	.word	0x00000020
        /*06f4*/ 	.short	0x010a
        /*06f6*/ 	.byte	0xff
	.zero		1


	//   ....[95]....
        /*06f8*/ 	.word	0x00007dc0
        /*06fc*/ 	.word	0x00000002
        /*0700*/ 	.word	0x00000020
        /*0704*/ 	.short	0x010a
        /*0706*/ 	.byte	0xff
	.zero		1


	//   ....[96]....
        /*0708*/ 	.word	0x00008390
        /*070c*/ 	.word	0x000000ff
        /*0710*/ 	.word	0x00000000
        /*0714*/ 	.short	0x0101
        /*0716*/ 	.byte	0x04
	.zero		1


	//   ....[97]....
        /*0718*/ 	.word	0x000086a0
        /*071c*/ 	.word	0x00000000
        /*0720*/ 	.word	0x00000000
        /*0724*/ 	.short	0x0101
        /*0726*/ 	.byte	0xff
	.zero		1


	//   ....[98]....
        /*0728*/ 	.word	0x00008910
        /*072c*/ 	.word	0x000000ff
        /*0730*/ 	.word	0x00000000
        /*0734*/ 	.short	0x0101
        /*0736*/ 	.byte	0x04
	.zero		1


	//   ....[99]....
        /*0738*/ 	.word	0x00008930
        /*073c*/ 	.word	0x00000002
        /*0740*/ 	.word	0x000000e0
        /*0744*/ 	.short	0x010a
        /*0746*/ 	.byte	0xff
	.zero		1


	//   ....[100]....
        /*0748*/ 	.word	0x00008990
        /*074c*/ 	.word	0x00000002
        /*0750*/ 	.word	0x00000010
        /*0754*/ 	.short	0x010a
        /*0756*/ 	.byte	0xff
	.zero		1


	//   ....[101]....
        /*0758*/ 	.word	0x000089f0
        /*075c*/ 	.word	0x00000002
        /*0760*/ 	.word	0x00000010
        /*0764*/ 	.short	0x010a
        /*0766*/ 	.byte	0xff
	.zero		1


	//   ....[102]....
        /*0768*/ 	.word	0x00008a40
        /*076c*/ 	.word	0x00000002
        /*0770*/ 	.word	0x00000070
        /*0774*/ 	.short	0x010a
        /*0776*/ 	.byte	0xff
	.zero		1


	//   ....[103]....
        /*0778*/ 	.word	0x00008aa0
        /*077c*/ 	.word	0x00000000
        /*0780*/ 	.word	0x00000000
        /*0784*/ 	.short	0x010a
        /*0786*/ 	.byte	0xff
	.zero		1


	//   ....[104]....
        /*0788*/ 	.word	0x00008af0
        /*078c*/ 	.word	0x00000000
        /*0790*/ 	.word	0x000000d0
        /*0794*/ 	.short	0x010a
        /*0796*/ 	.byte	0xff
	.zero		1


	//   ....[105]....
        /*0798*/ 	.word	0x00008b50
        /*079c*/ 	.word	0x00000000
        /*07a0*/ 	.word	0x00000080
        /*07a4*/ 	.short	0x010a
        /*07a6*/ 	.byte	0xff
	.zero		1


	//   ....[106]....
        /*07a8*/ 	.word	0x00008ba0
        /*07ac*/ 	.word	0x00000000
        /*07b0*/ 	.word	0x00000070
        /*07b4*/ 	.short	0x010a
        /*07b6*/ 	.byte	0xff
	.zero		1


	//   ....[107]....
        /*07b8*/ 	.word	0x00008c00
        /*07bc*/ 	.word	0x00000000
        /*07c0*/ 	.word	0x00000080
        /*07c4*/ 	.short	0x010a
        /*07c6*/ 	.byte	0xff
	.zero		1


	//   ....[108]....
        /*07c8*/ 	.word	0x00008c50
        /*07cc*/ 	.word	0x00000000
        /*07d0*/ 	.word	0x00000070
        /*07d4*/ 	.short	0x010a
        /*07d6*/ 	.byte	0xff
	.zero		1


	//   ....[109]....
        /*07d8*/ 	.word	0x00008cb0
        /*07dc*/ 	.word	0x00000002
        /*07e0*/ 	.word	0x000000b0
        /*07e4*/ 	.short	0x010a
        /*07e6*/ 	.byte	0xff
	.zero		1


	//   ....[110]....
        /*07e8*/ 	.word	0x00008d10
        /*07ec*/ 	.word	0x00000000
        /*07f0*/ 	.word	0x00000000
        /*07f4*/ 	.short	0x010a
        /*07f6*/ 	.byte	0xff
	.zero		1


	//   ....[111]....
        /*07f8*/ 	.word	0x00008d70
        /*07fc*/ 	.word	0x00000000
        /*0800*/ 	.word	0x00000000
        /*0804*/ 	.short	0x010a
        /*0806*/ 	.byte	0xff
	.zero		1


	//   ....[112]....
        /*0808*/ 	.word	0x00008dd0
        /*080c*/ 	.word	0x00000000
        /*0810*/ 	.word	0x00000000
        /*0814*/ 	.short	0x010a
        /*0816*/ 	.byte	0xff
	.zero		1


	//   ....[113]....
        /*0818*/ 	.word	0x00008e30
        /*081c*/ 	.word	0x00000000
        /*0820*/ 	.word	0x00000000
        /*0824*/ 	.short	0x010a
        /*0826*/ 	.byte	0xff
	.zero		1


	//   ....[114]....
        /*0828*/ 	.word	0x00008e90
        /*082c*/ 	.word	0x00000000
        /*0830*/ 	.word	0x00000000
        /*0834*/ 	.short	0x010a
        /*0836*/ 	.byte	0xff
	.zero		1


	//   ....[115]....
        /*0838*/ 	.word	0x00008ee0
        /*083c*/ 	.word	0x00000000
        /*0840*/ 	.word	0x00000070
        /*0844*/ 	.short	0x010a
        /*0846*/ 	.byte	0xff
	.zero		1


	//   ....[116]....
        /*0848*/ 	.word	0x00008f40
        /*084c*/ 	.word	0x00000000
        /*0850*/ 	.word	0x00000068
        /*0854*/ 	.short	0x010a
        /*0856*/ 	.byte	0xff
	.zero		1


	//   ....[117]....
        /*0858*/ 	.word	0x00008fa0
        /*085c*/ 	.word	0x00000000
        /*0860*/ 	.word	0x00000040
        /*0864*/ 	.short	0x010a
        /*0866*/ 	.byte	0xff
	.zero		1


	//   ....[118]....
        /*0868*/ 	.word	0x00009000
        /*086c*/ 	.word	0x00000000
        /*0870*/ 	.word	0x00000048
        /*0874*/ 	.short	0x010a
        /*0876*/ 	.byte	0xff
	.zero		1


	//   ....[119]....
        /*0878*/ 	.word	0x00009060
        /*087c*/ 	.word	0x00000000
        /*0880*/ 	.word	0x00000050
        /*0884*/ 	.short	0x010a
        /*0886*/ 	.byte	0xff
	.zero		1


	//   ....[120]....
        /*0888*/ 	.word	0x000090c0
        /*088c*/ 	.word	0x00000000
        /*0890*/ 	.word	0x00000058
        /*0894*/ 	.short	0x010a
        /*0896*/ 	.byte	0xff
	.zero		1


	//   ....[121]....
        /*0898*/ 	.word	0x00009120
        /*089c*/ 	.word	0x00000000
        /*08a0*/ 	.word	0x00000040
        /*08a4*/ 	.short	0x010a
        /*08a6*/ 	.byte	0xff
	.zero		1


	//   ....[122]....
        /*08a8*/ 	.word	0x00009180
        /*08ac*/ 	.word	0x00000000
        /*08b0*/ 	.word	0x00000048
        /*08b4*/ 	.short	0x010a
        /*08b6*/ 	.byte	0xff
	.zero		1


	//   ....[123]....
        /*08b8*/ 	.word	0x000091e0
        /*08bc*/ 	.word	0x00000000
        /*08c0*/ 	.word	0x00000050
        /*08c4*/ 	.short	0x010a
        /*08c6*/ 	.byte	0xff
	.zero		1


	//   ....[124]....
        /*08c8*/ 	.word	0x00009230
        /*08cc*/ 	.word	0x00000000
        /*08d0*/ 	.word	0x00000070
        /*08d4*/ 	.short	0x010a
        /*08d6*/ 	.byte	0xff
	.zero		1


	//   ....[125]....
        /*08d8*/ 	.word	0x00009290
        /*08dc*/ 	.word	0x00000000
        /*08e0*/ 	.word	0x00000020
        /*08e4*/ 	.short	0x010a
        /*08e6*/ 	.byte	0xff
	.zero		1


	//   ....[126]....
        /*08e8*/ 	.word	0x000092e0
        /*08ec*/ 	.word	0x00000054
        /*08f0*/ 	.word	0x00000090
        /*08f4*/ 	.short	0x010a
        /*08f6*/ 	.byte	0xff
	.zero		1


	//   ....[127]....
        /*08f8*/ 	.word	0x00009330
        /*08fc*/ 	.word	0x00000002
        /*0900*/ 	.word	0x00000020
        /*0904*/ 	.short	0x010a
        /*0906*/ 	.byte	0xff
	.zero		1


	//   ....[128]....
        /*0908*/ 	.word	0x00009380
        /*090c*/ 	.word	0x00000000
        /*0910*/ 	.word	0x00000020
        /*0914*/ 	.short	0x010a
        /*0916*/ 	.byte	0xff
	.zero		1


	//   ....[129]....
        /*0918*/ 	.word	0x000093d0
        /*091c*/ 	.word	0x00000002
        /*0920*/ 	.word	0x00000020
        /*0924*/ 	.short	0x010a
        /*0926*/ 	.byte	0xff
	.zero		1


	//----- nvinfo : EIATTR_NUM_MBARRIERS
	.align		4
.L_47:
        /*0928*/ 	.byte	0x03, 0x38
        /*092a*/ 	.short	0x001e


	//----- nvinfo : EIATTR_EXIT_INSTR_OFFSETS
	.align		4
        /*092c*/ 	.byte	0x04, 0x1c
        /*092e*/ 	.short	(.L_49 - .L_48)


	//   ....[0]....
.L_48:
        /*0930*/ 	.word	0x00002720


	//   ....[1]....
        /*0934*/ 	.word	0x00002c10


	//   ....[2]....
        /*0938*/ 	.word	0x00002c70


	//   ....[3]....
        /*093c*/ 	.word	0x00004070


	//   ....[4]....
        /*0940*/ 	.word	0x000050a0


	//   ....[5]....
        /*0944*/ 	.word	0x000050e0


	//   ....[6]....
        /*0948*/ 	.word	0x00008800


	//   ....[7]....
        /*094c*/ 	.word	0x00008880


	//   ....[8]....
        /*0950*/ 	.word	0x000088b0


	//   ....[9]....
        /*0954*/ 	.word	0x00008920


	//----- nvinfo : EIATTR_MAX_THREADS
	.align		4
.L_49:
        /*0958*/ 	.byte	0x04, 0x05
        /*095a*/ 	.short	(.L_51 - .L_50)
.L_50:
        /*095c*/ 	.word	0x00000100
        /*0960*/ 	.word	0x00000001
        /*0964*/ 	.word	0x00000001


	//----- nvinfo : EIATTR_CRS_STACK_SIZE
	.align		4
.L_51:
        /*0968*/ 	.byte	0x04, 0x1e
        /*096a*/ 	.short	(.L_53 - .L_52)
.L_52:
        /*096c*/ 	.word	0x00000000


	//----- nvinfo : EIATTR_CBANK_PARAM_SIZE
	.align		4
.L_53:
        /*0970*/ 	.byte	0x03, 0x19
        /*0972*/ 	.short	0x0800


	//----- nvinfo : EIATTR_PARAM_CBANK
	.align		4
        /*0974*/ 	.byte	0x04, 0x0a
        /*0976*/ 	.short	(.L_55 - .L_54)
	.align		4
.L_54:
        /*0978*/ 	.word	index@(.nv.constant0._ZN7cutlass13device_kernelINS_4gemm6kernel13GemmUniversalIN4cute5tupleIJiiiiEEENS1_10collective13CollectiveMmaINS1_35MainloopSm100TmaUmmaWarpSpecializedILi2ELi2ELi4ENS5_IJNS4_1CILi1EEESB_SB_EEEEENS5_IJNSA_ILi64EEENSA_ILi128EEESF_EEENS_10tfloat32_tENS5_IJSB_llEEESH_SI_NS4_8TiledMMAINS4_8MMA_AtomIJNS4_17SM100_MMA_TF32_SSISH_SH_fLi64ELi128ELNS4_4UMMA5MajorE1ELSN_1ELNSM_7ScaleInE0ELSO_0EEEEEENS4_6LayoutISC_NS5_IJNSA_ILi0EEESS_SS_EEEEENS5_IJNS4_10UnderscoreESV_SV_EEEEENS4_13SM90_TMA_LOADENS4_14ComposedLayoutINS4_7SwizzleILi2ELi5ELi2EEENS4_18smem_ptr_flag_bitsILi32EEENSR_INS5_IJNSA_ILi32EEENSA_ILi4EEEEEENS5_IJSB_S14_EEEEEEEvNS4_8identityESY_S19_vS1A_EENS_8epilogue10collective18CollectiveEpilogueINS1C_23Sm100TmaWarpSpecializedILi4ELi2ELi16ELb1ELb0EEEJSG_NS5_IJNSR_ISE_SB_EENSR_IS14_SB_EEEEESH_NS5_IJlSB_lEEESH_S1K_NS1C_6fusion15FusionCallbacksIS1G_NS1L_17LinearCombinationISH_fSH_fLNS_15FloatRoundStyleE2EEESG_S1J_JEEENS4_5SM1004TMEM4LOAD26SM100_TMEM_LOAD_16dp128b8xESY_NSZ_INS10_ILi3ELi4ELi3EEES13_NSR_INS5_IJNSA_ILi8EEES14_EEENS5_IJS14_SB_EEEEEEENS4_17SM75_U32x4_LDSM_NENS4_14SM90_TMA_STOREES20_NS4_17SM90_U32x4_STSM_NENS4_39AutoVectorizingCopyWithAssumedAlignmentILi128EEEEEEvvEEEEvNT_6ParamsE)
        /*097c*/ 	.short	0x0380
        /*097e*/ 	.short	0x0800


	//----- nvinfo : EIATTR_SW_WAR
	.align		4
.L_55:
        /*0980*/ 	.byte	0x04, 0x36
        /*0982*/ 	.short	(.L_57 - .L_56)
.L_56:
        /*0984*/ 	.word	0x00000008
.L_57:


//--------------------- .nv.callgraph             --------------------------
	.section	.nv.callgraph,"",@"SHT_CUDA_CALLGRAPH"
	.align	4
	.sectionentsize	8
	.align		4
        /*0000*/ 	.word	0x00000000
	.align		4
        /*0004*/ 	.word	0xffffffff
	.align		4
        /*0008*/ 	.word	index@(_ZN7cutlass13device_kernelINS_4gemm6kernel13GemmUniversalIN4cute5tupleIJiiiiEEENS1_10collective13CollectiveMmaINS1_35MainloopSm100TmaUmmaWarpSpecializedILi2ELi2ELi4ENS5_IJNS4_1CILi1EEESB_SB_EEEEENS5_IJNSA_ILi64EEENSA_ILi128EEESF_EEENS_10tfloat32_tENS5_IJSB_llEEESH_SI_NS4_8TiledMMAINS4_8MMA_AtomIJNS4_17SM100_MMA_TF32_SSISH_SH_fLi64ELi128ELNS4_4UMMA5MajorE1ELSN_1ELNSM_7ScaleInE0ELSO_0EEEEEENS4_6LayoutISC_NS5_IJNSA_ILi0EEESS_SS_EEEEENS5_IJNS4_10UnderscoreESV_SV_EEEEENS4_13SM90_TMA_LOADENS4_14ComposedLayoutINS4_7SwizzleILi2ELi5ELi2EEENS4_18smem_ptr_flag_bitsILi32EEENSR_INS5_IJNSA_ILi32EEENSA_ILi4EEEEEENS5_IJSB_S14_EEEEEEEvNS4_8identityESY_S19_vS1A_EENS_8epilogue10collective18CollectiveEpilogueINS1C_23Sm100TmaWarpSpecializedILi4ELi2ELi16ELb1ELb0EEEJSG_NS5_IJNSR_ISE_SB_EENSR_IS14_SB_EEEEESH_NS5_IJlSB_lEEESH_S1K_NS1C_6fusion15FusionCallbacksIS1G_NS1L_17LinearCombinationISH_fSH_fLNS_15FloatRoundStyleE2EEESG_S1J_JEEENS4_5SM1004TMEM4LOAD26SM100_TMEM_LOAD_16dp128b8xESY_NSZ_INS10_ILi3ELi4ELi3EEES13_NSR_INS5_IJNSA_ILi8EEES14_EEENS5_IJS14_SB_EEEEEEENS4_17SM75_U32x4_LDSM_NENS4_14SM90_TMA_STOREES20_NS4_17SM90_U32x4_STSM_NENS4_39AutoVectorizingCopyWithAssumedAlignmentILi128EEEEEEvvEEEEvNT_6ParamsE)
	.align		4
        /*000c*/ 	.word	index@(__assertfail)
	.align		4
        /*0010*/ 	.word	0x00000000
	.align		4
        /*0014*/ 	.word	0xfffffffe
	.align		4
        /*0018*/ 	.word	0x00000000
	.align		4
        /*001c*/ 	.word	0xfffffffd
	.align		4
        /*0020*/ 	.word	0x00000000
	.align		4
        /*0024*/ 	.word	0xfffffffc


//--------------------- .nv.constant4             --------------------------
	.section	.nv.constant4,"a",@progbits
	.align	8
	.align		8
.nv.constant4:
        /*0000*/ 	.dword	__assertfail
	.align		8
        /*0008*/ 	.dword	__unnamed_1
	.align		8
        /*0010*/ 	.dword	__unnamed_2
	.align		8
        /*0018*/ 	.dword	_ZN40_INTERNAL_aefaf4ec_4_k_cu_e34bf408_353284cuda3std3__45__cpo5beginE
	.align		8
        /*0020*/ 	.dword	_ZN40_INTERNAL_aefaf4ec_4_k_cu_e34bf408_353284cuda3std3__45__cpo3endE
	.align		8
        /*0028*/ 	.dword	_ZN40_INTERNAL_aefaf4ec_4_k_cu_e34bf408_353284cuda3std3__45__cpo6cbeginE
	.align		8
        /*0030*/ 	.dword	_ZN40_INTERNAL_aefaf4ec_4_k_cu_e34bf408_353284cuda3std3__45__cpo4cendE
	.align		8
        /*0038*/ 	.dword	_ZN40_INTERNAL_aefaf4ec_4_k_cu_e34bf408_353284cuda3std3__442_GLOBAL__N__aefaf4ec_4_k_cu_e34bf408_353286ignoreE
	.align		8
        /*0040*/ 	.dword	_ZN40_INTERNAL_aefaf4ec_4_k_cu_e34bf408_353284cuda3std3__419piecewise_constructE
	.align		8
        /*0048*/ 	.dword	_ZN40_INTERNAL_aefaf4ec_4_k_cu_e34bf408_353284cuda3std3__48in_placeE
	.align		8
        /*0050*/ 	.dword	_ZN40_INTERNAL_aefaf4ec_4_k_cu_e34bf408_353284cuda3std6ranges3__45__cpo4swapE
	.align		8
        /*0058*/ 	.dword	_ZN40_INTERNAL_aefaf4ec_4_k_cu_e34bf408_353284cuda3std6ranges3__45__cpo9iter_moveE
	.align		8
        /*0060*/ 	.dword	_ZN40_INTERNAL_aefaf4ec_4_k_cu_e34bf408_353284cute7productE
	.align		8
        /*0068*/ 	.dword	_ZN40_INTERNAL_aefaf4ec_4_k_cu_e34bf408_353284cute1_E
	.align		8
        /*0070*/ 	.dword	$str$25
	.align		8
        /*0078*/ 	.dword	$str$26
	.align		8
        /*0080*/ 	.dword	$str$27
	.align		8
        /*0088*/ 	.dword	$str$28


//--------------------- .text._ZN7cutlass13device_kernelINS_4gemm6kernel13GemmUniversalIN4cute5tupleIJiiiiEEENS1_10collective13CollectiveMmaINS1_35MainloopSm100TmaUmmaWarpSpecializedILi2ELi2ELi4ENS5_IJNS4_1CILi1EEESB_SB_EEEEENS5_IJNSA_ILi64EEENSA_ILi128EEESF_EEENS_10tfloat32_tENS5_IJSB_llEEESH_SI_NS4_8TiledMMAINS4_8MMA_AtomIJNS4_17SM100_MMA_TF32_SSISH_SH_fLi64ELi128ELNS4_4UMMA5MajorE1ELSN_1ELNSM_7ScaleInE0ELSO_0EEEEEENS4_6LayoutISC_NS5_IJNSA_ILi0EEESS_SS_EEEEENS5_IJNS4_10UnderscoreESV_SV_EEEEENS4_13SM90_TMA_LOADENS4_14ComposedLayoutINS4_7SwizzleILi2ELi5ELi2EEENS4_18smem_ptr_flag_bitsILi32EEENSR_INS5_IJNSA_ILi32EEENSA_ILi4EEEEEENS5_IJSB_S14_EEEEEEEvNS4_8identityESY_S19_vS1A_EENS_8epilogue10collective18CollectiveEpilogueINS1C_23Sm100TmaWarpSpecializedILi4ELi2ELi16ELb1ELb0EEEJSG_NS5_IJNSR_ISE_SB_EENSR_IS14_SB_EEEEESH_NS5_IJlSB_lEEESH_S1K_NS1C_6fusion15FusionCallbacksIS1G_NS1L_17LinearCombinationISH_fSH_fLNS_15FloatRoundStyleE2EEESG_S1J_JEEENS4_5SM1004TMEM4LOAD26SM100_TMEM_LOAD_16dp128b8xESY_NSZ_INS10_ILi3ELi4ELi3EEES13_NSR_INS5_IJNSA_ILi8EEES14_EEENS5_IJS14_SB_EEEEEEENS4_17SM75_U32x4_LDSM_NENS4_14SM90_TMA_STOREES20_NS4_17SM90_U32x4_STSM_NENS4_39AutoVectorizingCopyWithAssumedAlignmentILi128EEEEEEvvEEEEvNT_6ParamsE --------------------------
	.section	.text._ZN7cutlass13device_kernelINS_4gemm6kernel13GemmUniversalIN4cute5tupleIJiiiiEEENS1_10collective13CollectiveMmaINS1_35MainloopSm100TmaUmmaWarpSpecializedILi2ELi2ELi4ENS5_IJNS4_1CILi1EEESB_SB_EEEEENS5_IJNSA_ILi64EEENSA_ILi128EEESF_EEENS_10tfloat32_tENS5_IJSB_llEEESH_SI_NS4_8TiledMMAINS4_8MMA_AtomIJNS4_17SM100_MMA_TF32_SSISH_SH_fLi64ELi128ELNS4_4UMMA5MajorE1ELSN_1ELNSM_7ScaleInE0ELSO_0EEEEEENS4_6LayoutISC_NS5_IJNSA_ILi0EEESS_SS_EEEEENS5_IJNS4_10UnderscoreESV_SV_EEEEENS4_13SM90_TMA_LOADENS4_14ComposedLayoutINS4_7SwizzleILi2ELi5ELi2EEENS4_18smem_ptr_flag_bitsILi32EEENSR_INS5_IJNSA_ILi32EEENSA_ILi4EEEEEENS5_IJSB_S14_EEEEEEEvNS4_8identityESY_S19_vS1A_EENS_8epilogue10collective18CollectiveEpilogueINS1C_23Sm100TmaWarpSpecializedILi4ELi2ELi16ELb1ELb0EEEJSG_NS5_IJNSR_ISE_SB_EENSR_IS14_SB_EEEEESH_NS5_IJlSB_lEEESH_S1K_NS1C_6fusion15FusionCallbacksIS1G_NS1L_17LinearCombinationISH_fSH_fLNS_15FloatRoundStyleE2EEESG_S1J_JEEENS4_5SM1004TMEM4LOAD26SM100_TMEM_LOAD_16dp128b8xESY_NSZ_INS10_ILi3ELi4ELi3EEES13_NSR_INS5_IJNSA_ILi8EEES14_EEENS5_IJS14_SB_EEEEEEENS4_17SM75_U32x4_LDSM_NENS4_14SM90_TMA_STOREES20_NS4_17SM90_U32x4_STSM_NENS4_39AutoVectorizingCopyWithAssumedAlignmentILi128EEEEEEvvEEEEvNT_6ParamsE,"ax",@progbits
	.align	128
.text._ZN7cutlass13device_kernelINS_4gemm6kernel13GemmUniversalIN4cute5tupleIJiiiiEEENS1_10collective13CollectiveMmaINS1_35MainloopSm100TmaUmmaWarpSpecializedILi2ELi2ELi4ENS5_IJNS4_1CILi1EEESB_SB_EEEEENS5_IJNSA_ILi64EEENSA_ILi128EEESF_EEENS_10tfloat32_tENS5_IJSB_llEEESH_SI_NS4_8TiledMMAINS4_8MMA_AtomIJNS4_17SM100_MMA_TF32_SSISH_SH_fLi64ELi128ELNS4_4UMMA5MajorE1ELSN_1ELNSM_7ScaleInE0ELSO_0EEEEEENS4_6LayoutISC_NS5_IJNSA_ILi0EEESS_SS_EEEEENS5_IJNS4_10UnderscoreESV_SV_EEEEENS4_13SM90_TMA_LOADENS4_14ComposedLayoutINS4_7SwizzleILi2ELi5ELi2EEENS4_18smem_ptr_flag_bitsILi32EEENSR_INS5_IJNSA_ILi32EEENSA_ILi4EEEEEENS5_IJSB_S14_EEEEEEEvNS4_8identityESY_S19_vS1A_EENS_8epilogue10collective18CollectiveEpilogueINS1C_23Sm100TmaWarpSpecializedILi4ELi2ELi16ELb1ELb0EEEJSG_NS5_IJNSR_ISE_SB_EENSR_IS14_SB_EEEEESH_NS5_IJlSB_lEEESH_S1K_NS1C_6fusion15FusionCallbacksIS1G_NS1L_17LinearCombinationISH_fSH_fLNS_15FloatRoundStyleE2EEESG_S1J_JEEENS4_5SM1004TMEM4LOAD26SM100_TMEM_LOAD_16dp128b8xESY_NSZ_INS10_ILi3ELi4ELi3EEES13_NSR_INS5_IJNSA_ILi8EEES14_EEENS5_IJS14_SB_EEEEEEENS4_17SM75_U32x4_LDSM_NENS4_14SM90_TMA_STOREES20_NS4_17SM90_U32x4_STSM_NENS4_39AutoVectorizingCopyWithAssumedAlignmentILi128EEEEEEvvEEEEvNT_6ParamsE:
        .type           _ZN7cutlass13device_kernelINS_4gemm6kernel13GemmUniversalIN4cute5tupleIJiiiiEEENS1_10collective13CollectiveMmaINS1_35MainloopSm100TmaUmmaWarpSpecializedILi2ELi2ELi4ENS5_IJNS4_1CILi1EEESB_SB_EEEEENS5_IJNSA_ILi64EEENSA_ILi128EEESF_EEENS_10tfloat32_tENS5_IJSB_llEEESH_SI_NS4_8TiledMMAINS4_8MMA_AtomIJNS4_17SM100_MMA_TF32_SSISH_SH_fLi64ELi128ELNS4_4UMMA5MajorE1ELSN_1ELNSM_7ScaleInE0ELSO_0EEEEEENS4_6LayoutISC_NS5_IJNSA_ILi0EEESS_SS_EEEEENS5_IJNS4_10UnderscoreESV_SV_EEEEENS4_13SM90_TMA_LOADENS4_14ComposedLayoutINS4_7SwizzleILi2ELi5ELi2EEENS4_18smem_ptr_flag_bitsILi32EEENSR_INS5_IJNSA_ILi32EEENSA_ILi4EEEEEENS5_IJSB_S14_EEEEEEEvNS4_8identityESY_S19_vS1A_EENS_8epilogue10collective18CollectiveEpilogueINS1C_23Sm100TmaWarpSpecializedILi4ELi2ELi16ELb1ELb0EEEJSG_NS5_IJNSR_ISE_SB_EENSR_IS14_SB_EEEEESH_NS5_IJlSB_lEEESH_S1K_NS1C_6fusion15FusionCallbacksIS1G_NS1L_17LinearCombinationISH_fSH_fLNS_15FloatRoundStyleE2EEESG_S1J_JEEENS4_5SM1004TMEM4LOAD26SM100_TMEM_LOAD_16dp128b8xESY_NSZ_INS10_ILi3ELi4ELi3EEES13_NSR_INS5_IJNSA_ILi8EEES14_EEENS5_IJS14_SB_EEEEEEENS4_17SM75_U32x4_LDSM_NENS4_14SM90_TMA_STOREES20_NS4_17SM90_U32x4_STSM_NENS4_39AutoVectorizingCopyWithAssumedAlignmentILi128EEEEEEvvEEEEvNT_6ParamsE,@function
        .size           _ZN7cutlass13device_kernelINS_4gemm6kernel13GemmUniversalIN4cute5tupleIJiiiiEEENS1_10collective13CollectiveMmaINS1_35MainloopSm100TmaUmmaWarpSpecializedILi2ELi2ELi4ENS5_IJNS4_1CILi1EEESB_SB_EEEEENS5_IJNSA_ILi64EEENSA_ILi128EEESF_EEENS_10tfloat32_tENS5_IJSB_llEEESH_SI_NS4_8TiledMMAINS4_8MMA_AtomIJNS4_17SM100_MMA_TF32_SSISH_SH_fLi64ELi128ELNS4_4UMMA5MajorE1ELSN_1ELNSM_7ScaleInE0ELSO_0EEEEEENS4_6LayoutISC_NS5_IJNSA_ILi0EEESS_SS_EEEEENS5_IJNS4_10UnderscoreESV_SV_EEEEENS4_13SM90_TMA_LOADENS4_14ComposedLayoutINS4_7SwizzleILi2ELi5ELi2EEENS4_18smem_ptr_flag_bitsILi32EEENSR_INS5_IJNSA_ILi32EEENSA_ILi4EEEEEENS5_IJSB_S14_EEEEEEEvNS4_8identityESY_S19_vS1A_EENS_8epilogue10collective18CollectiveEpilogueINS1C_23Sm100TmaWarpSpecializedILi4ELi2ELi16ELb1ELb0EEEJSG_NS5_IJNSR_ISE_SB_EENSR_IS14_SB_EEEEESH_NS5_IJlSB_lEEESH_S1K_NS1C_6fusion15FusionCallbacksIS1G_NS1L_17LinearCombinationISH_fSH_fLNS_15FloatRoundStyleE2EEESG_S1J_JEEENS4_5SM1004TMEM4LOAD26SM100_TMEM_LOAD_16dp128b8xESY_NSZ_INS10_ILi3ELi4ELi3EEES13_NSR_INS5_IJNSA_ILi8EEES14_EEENS5_IJS14_SB_EEEEEEENS4_17SM75_U32x4_LDSM_NENS4_14SM90_TMA_STOREES20_NS4_17SM90_U32x4_STSM_NENS4_39AutoVectorizingCopyWithAssumedAlignmentILi128EEEEEEvvEEEEvNT_6ParamsE,(.L_x_174 - _ZN7cutlass13device_kernelINS_4gemm6kernel13GemmUniversalIN4cute5tupleIJiiiiEEENS1_10collective13CollectiveMmaINS1_35MainloopSm100TmaUmmaWarpSpecializedILi2ELi2ELi4ENS5_IJNS4_1CILi1EEESB_SB_EEEEENS5_IJNSA_ILi64EEENSA_ILi128EEESF_EEENS_10tfloat32_tENS5_IJSB_llEEESH_SI_NS4_8TiledMMAINS4_8MMA_AtomIJNS4_17SM100_MMA_TF32_SSISH_SH_fLi64ELi128ELNS4_4UMMA5MajorE1ELSN_1ELNSM_7ScaleInE0ELSO_0EEEEEENS4_6LayoutISC_NS5_IJNSA_ILi0EEESS_SS_EEEEENS5_IJNS4_10UnderscoreESV_SV_EEEEENS4_13SM90_TMA_LOADENS4_14ComposedLayoutINS4_7SwizzleILi2ELi5ELi2EEENS4_18smem_ptr_flag_bitsILi32EEENSR_INS5_IJNSA_ILi32EEENSA_ILi4EEEEEENS5_IJSB_S14_EEEEEEEvNS4_8identityESY_S19_vS1A_EENS_8epilogue10collective18CollectiveEpilogueINS1C_23Sm100TmaWarpSpecializedILi4ELi2ELi16ELb1ELb0EEEJSG_NS5_IJNSR_ISE_SB_EENSR_IS14_SB_EEEEESH_NS5_IJlSB_lEEESH_S1K_NS1C_6fusion15FusionCallbacksIS1G_NS1L_17LinearCombinationISH_fSH_fLNS_15FloatRoundStyleE2EEESG_S1J_JEEENS4_5SM1004TMEM4LOAD26SM100_TMEM_LOAD_16dp128b8xESY_NSZ_INS10_ILi3ELi4ELi3EEES13_NSR_INS5_IJNSA_ILi8EEES14_EEENS5_IJS14_SB_EEEEEEENS4_17SM75_U32x4_LDSM_NENS4_14SM90_TMA_STOREES20_NS4_17SM90_U32x4_STSM_NENS4_39AutoVectorizingCopyWithAssumedAlignmentILi128EEEEEEvvEEEEvNT_6ParamsE)
        .other          _ZN7cutlass13device_kernelINS_4gemm6kernel13GemmUniversalIN4cute5tupleIJiiiiEEENS1_10collective13CollectiveMmaINS1_35MainloopSm100TmaUmmaWarpSpecializedILi2ELi2ELi4ENS5_IJNS4_1CILi1EEESB_SB_EEEEENS5_IJNSA_ILi64EEENSA_ILi128EEESF_EEENS_10tfloat32_tENS5_IJSB_llEEESH_SI_NS4_8TiledMMAINS4_8MMA_AtomIJNS4_17SM100_MMA_TF32_SSISH_SH_fLi64ELi128ELNS4_4UMMA5MajorE1ELSN_1ELNSM_7ScaleInE0ELSO_0EEEEEENS4_6LayoutISC_NS5_IJNSA_ILi0EEESS_SS_EEEEENS5_IJNS4_10UnderscoreESV_SV_EEEEENS4_13SM90_TMA_LOADENS4_14ComposedLayoutINS4_7SwizzleILi2ELi5ELi2EEENS4_18smem_ptr_flag_bitsILi32EEENSR_INS5_IJNSA_ILi32EEENSA_ILi4EEEEEENS5_IJSB_S14_EEEEEEEvNS4_8identityESY_S19_vS1A_EENS_8epilogue10collective18CollectiveEpilogueINS1C_23Sm100TmaWarpSpecializedILi4ELi2ELi16ELb1ELb0EEEJSG_NS5_IJNSR_ISE_SB_EENSR_IS14_SB_EEEEESH_NS5_IJlSB_lEEESH_S1K_NS1C_6fusion15FusionCallbacksIS1G_NS1L_17LinearCombinationISH_fSH_fLNS_15FloatRoundStyleE2EEESG_S1J_JEEENS4_5SM1004TMEM4LOAD26SM100_TMEM_LOAD_16dp128b8xESY_NSZ_INS10_ILi3ELi4ELi3EEES13_NSR_INS5_IJNSA_ILi8EEES14_EEENS5_IJS14_SB_EEEEEEENS4_17SM75_U32x4_LDSM_NENS4_14SM90_TMA_STOREES20_NS4_17SM90_U32x4_STSM_NENS4_39AutoVectorizingCopyWithAssumedAlignmentILi128EEEEEEvvEEEEvNT_6ParamsE,@"STO_CUDA_ENTRY STV_DEFAULT"
_ZN7cutlass13device_kernelINS_4gemm6kernel13GemmUniversalIN4cute5tupleIJiiiiEEENS1_10collective13CollectiveMmaINS1_35MainloopSm100TmaUmmaWarpSpecializedILi2ELi2ELi4ENS5_IJNS4_1CILi1EEESB_SB_EEEEENS5_IJNSA_ILi64EEENSA_ILi128EEESF_EEENS_10tfloat32_tENS5_IJSB_llEEESH_SI_NS4_8TiledMMAINS4_8MMA_AtomIJNS4_17SM100_MMA_TF32_SSISH_SH_fLi64ELi128ELNS4_4UMMA5MajorE1ELSN_1ELNSM_7ScaleInE0ELSO_0EEEEEENS4_6LayoutISC_NS5_IJNSA_ILi0EEESS_SS_EEEEENS5_IJNS4_10UnderscoreESV_SV_EEEEENS4_13SM90_TMA_LOADENS4_14ComposedLayoutINS4_7SwizzleILi2ELi5ELi2EEENS4_18smem_ptr_flag_bitsILi32EEENSR_INS5_IJNSA_ILi32EEENSA_ILi4EEEEEENS5_IJSB_S14_EEEEEEEvNS4_8identityESY_S19_vS1A_EENS_8epilogue10collective18CollectiveEpilogueINS1C_23Sm100TmaWarpSpecializedILi4ELi2ELi16ELb1ELb0EEEJSG_NS5_IJNSR_ISE_SB_EENSR_IS14_SB_EEEEESH_NS5_IJlSB_lEEESH_S1K_NS1C_6fusion15FusionCallbacksIS1G_NS1L_17LinearCombinationISH_fSH_fLNS_15FloatRoundStyleE2EEESG_S1J_JEEENS4_5SM1004TMEM4LOAD26SM100_TMEM_LOAD_16dp128b8xESY_NSZ_INS10_ILi3ELi4ELi3EEES13_NSR_INS5_IJNSA_ILi8EEES14_EEENS5_IJS14_SB_EEEEEEENS4_17SM75_U32x4_LDSM_NENS4_14SM90_TMA_STOREES20_NS4_17SM90_U32x4_STSM_NENS4_39AutoVectorizingCopyWithAssumedAlignmentILi128EEEEEEvvEEEEvNT_6ParamsE:
[----:B------:R-:W1:Y:S01]  /*0000*/  LDC R1, c[0x0][0x37c] ;  /* 0x0000df00ff017b82 */ /* 0x000e620000000800 */
[----:B------:R-:W2:Y:S01]  /*0010*/  S2R R77, SR_TID.X ;  /* 0x00000000004d7919 */ /* 0x000ea20000002100 */
[----:B------:R-:W3:Y:S01]  /*0020*/  LDCU.64 UR8, c[0x0][0x890] ;  /* 0x00011200ff0877ac */ /* 0x000ee20008000a00 */
[----:B------:R-:W-:Y:S02]  /*0030*/  PRMT R64, RZ, 0x7610, R64 ;  /* 0x00007610ff407816 */ /* 0x000fe40000000040 */
[----:B------:R-:W-:Y:S01]  /*0040*/  ELECT P5, URZ, PT ;  /* 0x0000000000ff782f */ /* 0x000fe200038a0000 */
[----:B------:R-:W4:Y:S01]  /*0050*/  LDCU.64 UR54, c[0x0][0x358] ;  /* 0x00006b00ff3677ac */ /* 0x000f220008000a00 */
[----:B---3--:R-:W-:-:S04]  /*0060*/  UISETP.NE.U32.AND UP0, UPT, UR8, URZ, UPT ;  /* 0x000000ff0800728c */ /* 0x008fc8000bf05070 */
[----:B------:R-:W-:Y:S01]  /*0070*/  UISETP.NE.AND.EX UP0, UPT, UR9, URZ, UPT, UP0 ;  /* 0x000000ff0900728c */ /* 0x000fe2000bf05300 */
[----:B--2---:R-:W-:-:S05]  /*0080*/  SHF.R.U32.HI R69, RZ, 0x5, R77 ;  /* 0x00000005ff457819 */ /* 0x004fca000001164d */
[----:B------:R-:W2:Y:S02]  /*0090*/  SHFL.IDX PT, R0, R69, RZ, 0x1f ;  /* 0x00001fff45007589 */ /* 0x000ea400000e0000 */
[----:B--2---:R-:W-:Y:S01]  /*00a0*/  R2UR UR10, R0 ;  /* 0x00000000000a72ca */ /* 0x004fe200000e0000 */
[----:B-1--4-:R-:W-:-:S14]  /*00b0*/  BRA.U UP0, `(.L_x_0) ;  /* 0x00000001002c7547 */ /* 0x012fdc000b800000 */
[----:B------:R-:W1:Y:S02]  /*00c0*/  LDCU.64 UR4, c[0x0][0x888] ;  /* 0x00011100ff0477ac */ /* 0x000e640008000a00 */
[----:B-1----:R-:W-:-:S04]  /*00d0*/  UISETP.NE.U32.AND UP0, UPT, UR4, URZ, UPT ;  /* 0x000000ff0400728c */ /* 0x002fc8000bf05070 */
[----:B------:R-:W-:-:S09]  /*00e0*/  UISETP.NE.AND.EX UP0, UPT, UR5, URZ, UPT, UP0 ;  /* 0x000000ff0500728c */ /* 0x000fd2000bf05300 */
[----:B------:R-:W-:Y:S05]  /*00f0*/  BRA.U !UP0, `(.L_x_1) ;  /* 0x0000000108107547 */ /* 0x000fea000b800000 */
[----:B------:R-:W1:Y:S02]  /*0100*/  LDC.64 R2, c[0x0][0x888] ;  /* 0x00022200ff027b82 */ /* 0x000e640000000a00 */
[----:B-1----:R1:W5:Y:S01]  /*0110*/  LDG.E R35, desc[UR54][R2.64] ;  /* 0x0000003602237981 */ /* 0x002362000c1e1900 */
[----:B------:R-:W-:Y:S01]  /*0120*/  HFMA2 R64, -RZ, RZ, 0, 5.9604644775390625e-08 ;  /* 0x00000001ff407431 */ /* 0x000fe200000001ff */
[----:B------:R-:W-:Y:S05]  /*0130*/  BRA `(.L_x_0) ;  /* 0x00000000000c7947 */ /* 0x000fea0003800000 */
.L_x_1:
[----:B------:R-:W1:Y:S01]  /*0140*/  LDCU UR4, c[0x0][0x880] ;  /* 0x00011000ff0477ac */ /* 0x000e620008000800 */
[----:B------:R-:W-:Y:S01]  /*0150*/  HFMA2 R64, -RZ, RZ, 0, 5.9604644775390625e-08 ;  /* 0x00000001ff407431 */ /* 0x000fe200000001ff */
[----:B-1----:R-:W-:-:S07]  /*0160*/  MOV R35, UR4 ;  /* 0x0000000400237c02 */ /* 0x002fce0008000f00 */
.L_x_0:
[----:B------:R-:W2:Y:S02]  /*0170*/  LDCU.64 UR4, c[0x0][0x8b0] ;  /* 0x00011600ff0477ac */ /* 0x000ea40008000a00 */
[----:B--2---:R-:W-:-:S04]  /*0180*/  UISETP.NE.U32.AND UP0, UPT, UR4, URZ, UPT ;  /* 0x000000ff0400728c */ /* 0x004fc8000bf05070 */
[----:B------:R-:W-:-:S09]  /*0190*/  UISETP.NE.AND.EX UP0, UPT, UR5, URZ, UPT, UP0 ;  /* 0x000000ff0500728c */ /* 0x000fd2000bf05300 */
[----:B------:R-:W-:Y:S05]  /*01a0*/  BRA.U UP0, `(.L_x_2) ;  /* 0x0000000100247547 */ /* 0x000fea000b800000 */
[----:B------:R-:W2:Y:S02]  /*01b0*/  LDCU.64 UR4, c[0x0][0x8a8] ;  /* 0x00011500ff0477ac */ /* 0x000ea40008000a00 */
[----:B--2---:R-:W-:-:S04]  /*01c0*/  UISETP.NE.U32.AND UP0, UPT, UR4, URZ, UPT ;  /* 0x000000ff0400728c */ /* 0x004fc8000bf05070 */
[----:B------:R-:W-:-:S09]  /*01d0*/  UISETP.NE.AND.EX UP0, UPT, UR5, URZ, UPT, UP0 ;  /* 0x000000ff0500728c */ /* 0x000fd2000bf05300 */
[----:B------:R-:W-:Y:S05]  /*01e0*/  BRA.U !UP0, `(.L_x_3) ;  /* 0x00000001080c7547 */ /* 0x000fea000b800000 */
[----:B-1----:R-:W1:Y:S02]  /*01f0*/  LDC.64 R2, c[0x0][0x8a8] ;  /* 0x00022a00ff027b82 */ /* 0x002e640000000a00 */
[----:B-1----:R2:W5:Y:S01]  /*0200*/  LDG.E R33, desc[UR54][R2.64] ;  /* 0x0000003602217981 */ /* 0x002562000c1e1900 */
[----:B------:R-:W-:Y:S05]  /*0210*/  BRA `(.L_x_2) ;  /* 0x0000000000087947 */ /* 0x000fea0003800000 */
.L_x_3:
[----:B------:R-:W2:Y:S02]  /*0220*/  LDCU UR4, c[0x0][0x8a0] ;  /* 0x00011400ff0477ac */ /* 0x000ea40008000800 */
[----:B--2---:R-:W-:Y:S02]  /*0230*/  MOV R33, UR4 ;  /* 0x0000000400217c02 */ /* 0x004fe40008000f00 */
.L_x_2:
[----:B------:R-:W-:Y:S01]  /*0240*/  IMAD.U32 R0, RZ, RZ, UR10 ;  /* 0x0000000aff007e24 */ /* 0x000fe2000f8e00ff */
[----:B------:R-:W-:Y:S04]  /*0250*/  BSSY.RECONVERGENT B0, `(.L_x_4) ;  /* 0x000000c000007945 */ /* 0x000fe80003800200 */
[C---:B------:R-:W-:Y:S02]  /*0260*/  ISETP.NE.OR P1, PT, R0.reuse, 0x1, !P5 ;  /* 0x000000010000780c */ /* 0x040fe40006f25670 */
[----:B------:R-:W-:-:S11]  /*0270*/  ISETP.NE.OR P0, PT, R0, 0x3, !P5 ;  /* 0x000000030000780c */ /* 0x000fd60006f05670 */
[----:B------:R-:W-:Y:S05]  /*0280*/  @P1 BRA `(.L_x_5) ;  /* 0x0000000000201947 */ /* 0x000fea0003800000 */
[----:B------:R-:W3:Y:S02]  /*0290*/  LDCU.64 UR4, c[0x0][0x348] ;  /* 0x00006900ff0477ac */ /* 0x000ee40008000a00 */
[----:B---3--:R-:W-:Y:S02]  /*02a0*/  UIADD3 UR6, UP1, UPT, UR4, 0x80, URZ ;  /* 0x0000008004067890 */ /* 0x008fe4000ff3e0ff */
[----:B------:R-:W-:Y:S02]  /*02b0*/  UIADD3 UR4, UP0, UPT, UR4, 0x180, URZ ;  /* 0x0000018004047890 */ /* 0x000fe4000ff1e0ff */
[----:B------:R-:W-:Y:S02]  /*02c0*/  UIADD3.X UR7, UPT, UPT, URZ, UR5, URZ, UP1, !UPT ;  /* 0x00000005ff077290 */ /* 0x000fe40008ffe4ff */
[----:B------:R-:W-:-:S07]  /*02d0*/  UIADD3.X UR5, UPT, UPT, URZ, UR5, URZ, UP0, !UPT ;  /* 0x00000005ff057290 */ /* 0x000fce00087fe4ff */
[----:B------:R3:W-:Y:S02]  /*02e0*/  UTMACCTL.PF [UR6] ;  /* 0x00000000060079b9 */ /* 0x0007e40008040000 */
[----:B------:R3:W-:Y:S02]  /*02f0*/  UTMACCTL.PF [UR4] ;  /* 0x00000000040079b9 */ /* 0x0007e40008040000 */
[----:B---3--:R-:W-:Y:S01]  /*0300*/  NOP ;  /* 0x0000000000007918 */ /* 0x008fe20000000000 */
.L_x_5:
[----:B------:R-:W-:Y:S05]  /*0310*/  BSYNC.RECONVERGENT B0 ;  /* 0x0000000000007941 */ /* 0x000fea0003800200 */
.L_x_4:
[----:B------:R-:W-:Y:S04]  /*0320*/  BSSY.RECONVERGENT B0, `(.L_x_6) ;  /* 0x000000a000007945 */ /* 0x000fe80003800200 */
        /* <DEDUP_REMOVED lines=9> */
.L_x_7:
[----:B------:R-:W-:Y:S05]  /*03c0*/  BSYNC.RECONVERGENT B0 ;  /* 0x0000000000007941 */ /* 0x000fea0003800200 */
.L_x_6:
[----:B------:R-:W3:Y:S01]  /*03d0*/  LDCU.64 UR4, c[0x0][0x888] ;  /* 0x00011100ff0477ac */ /* 0x000ee20008000a00 */
[----:B------:R-:W-:Y:S02]  /*03e0*/  UISETP.EQ.U32.AND UP1, UPT, UR8, URZ, UPT ;  /* 0x000000ff0800728c */ /* 0x000fe4000bf22070 */
[----:B------:R-:W-:Y:S02]  /*03f0*/  UPLOP3.LUT UP2, UPT, UPT, UPT, UPT, 0x80, 0x8 ;  /* 0x000000000008789c */ /* 0x000fe40003f4f070 */
[----:B---3--:R-:W-:-:S04]  /*0400*/  UISETP.NE.U32.AND UP0, UPT, UR4, URZ, UPT ;  /* 0x000000ff0400728c */ /* 0x008fc8000bf05070 */
[----:B------:R-:W-:-:S04]  /*0410*/  UISETP.NE.AND.EX UP0, UPT, UR5, URZ, UPT, UP0 ;  /* 0x000000ff0500728c */ /* 0x000fc8000bf05300 */
[----:B------:R-:W-:-:S04]  /*0420*/  UISETP.EQ.OR.EX UP3, UPT, UR9, URZ, !UP0, UP1 ;  /* 0x000000ff0900728c */ /* 0x000fc8000c762710 */
[----:B------:R-:W-:-:S05]  /*0430*/  UP2UR UR44, UPR, URZ, 0x8 ;  /* 0x00000008ff2c7883 */ /* 0x000fca0008000000 */
[----:B------:R-:W-:Y:S07]  /*0440*/  BRA.U !UP3, `(.L_x_8) ;  /* 0x000000010b207547 */ /* 0x000fee000b800000 */
[----:B------:R-:W-:Y:S01]  /*0450*/  UISETP.NE.U32.AND UP2, UPT, UR8, URZ, UPT ;  /* 0x000000ff0800728c */ /* 0x000fe2000bf45070 */
[----:B-----5:R-:W-:Y:S01]  /*0460*/  FSETP.NEU.AND P0, PT, R35, RZ, PT ;  /* 0x000000ff2300720b */ /* 0x020fe20003f0d000 */
[----:B------:R-:W-:Y:S02]  /*0470*/  USEL UR4, URZ, 0xffffffff, UP0 ;  /* 0xffffffffff047887 */ /* 0x000fe40008000000 */
[----:B------:R-:W-:-:S10]  /*0480*/  UISETP.NE.AND.EX UP2, UPT, UR9, URZ, UPT, UP2 ;  /* 0x000000ff0900728c */ /* 0x000fd4000bf45320 */
[----:B------:R-:W-:Y:S01]  /*0490*/  VOTEU.ANY UP1, P0 ;  /* 0x0000000000ff7886 */ /* 0x000fe20000020100 */
[----:B------:R-:W-:-:S04]  /*04a0*/  @!UP2 USEL UR4, URZ, 0xffffffff, UP1 ;  /* 0xffffffffff04a887 */ /* 0x000fc80008800000 */
[----:B------:R-:W-:-:S04]  /*04b0*/  ULOP3.LUT UR4, UR4, 0x1, URZ, 0xc0, !UPT ;  /* 0x0000000104047892 */ /* 0x000fc8000f8ec0ff */
[----:B------:R-:W-:-:S11]  /*04c0*/  UISETP.NE.U32.AND UP2, UPT, UR4, 0x1, UPT ;  /* 0x000000010400788c */ /* 0x000fd6000bf45070 */
.L_x_8:
[----:B-12---:R-:W1:Y:S01]  /*04d0*/  SHFL.IDX PT, R2, R69, RZ, 0x1f ;  /* 0x00001fff45027589 */ /* 0x006e6200000e0000 */
[----:B------:R-:W-:-:S04]  /*04e0*/  UISETP.NE.AND UP1, UPT, UR10, 0x2, UPT ;  /* 0x000000020a00788c */ /* 0x000fc8000bf25270 */
[----:B------:R-:W-:Y:S01]  /*04f0*/  USEL UR21, URZ, 0x1, UP1 ;  /* 0x00000001ff157887 */ /* 0x000fe20008800000 */
[----:B-1----:R-:W-:-:S13]  /*0500*/  ISETP.NE.AND P0, PT, R2, RZ, PT ;  /* 0x000000ff0200720c */ /* 0x002fda0003f05270 */
[----:B------:R-:W-:Y:S05]  /*0510*/  @P0 BRA `(.L_x_9) ;  /* 0x0000000000380947 */ /* 0x000fea0003800000 */
[----:B------:R-:W1:Y:S01]  /*0520*/  S2UR UR4, SR_CgaCtaId ;  /* 0x00000000000479c3 */ /* 0x000e620000008800 */
[----:B------:R-:W-:Y:S01]  /*0530*/  UMOV UR5, 0x400 ;  /* 0x0000040000057882 */ /* 0x000fe20000000000 */
[----:B------:R-:W-:Y:S01]  /*0540*/  UMOV UR6, 0x1 ;  /* 0x0000000100067882 */ /* 0x000fe20000000000 */
[----:B------:R-:W-:Y:S01]  /*0550*/  ELECT P0, URZ, PT ;  /* 0x0000000000ff782f */ /* 0x000fe20003800000 */
[----:B------:R-:W-:-:S04]  /*0560*/  UIADD3 UR6, UPT, UPT, -UR6, 0x100000, URZ ;  /* 0x0010000006067890 */ /* 0x000fc8000fffe1ff */
[----:B------:R-:W-:Y:S02]  /*0570*/  USHF.L.U32 UR7, UR6, 0xb, URZ ;  /* 0x0000000b06077899 */ /* 0x000fe400080006ff */
[----:B------:R-:W-:Y:S02]  /*0580*/  USHF.L.U32 UR6, UR6, 0x1, URZ ;  /* 0x0000000106067899 */ /* 0x000fe400080006ff */
[----:B-1----:R-:W-:Y:S01]  /*0590*/  ULEA UR4, UR4, UR5, 0x18 ;  /* 0x0000000504047291 */ /* 0x002fe2000f8ec0ff */
[----:B------:R-:W1:Y:S11]  /*05a0*/  FENCE.VIEW.ASYNC.S ;  /* 0x00000000000073c6 */ /* 0x000e760000000000 */
[----:B-1----:R1:W2:Y:S01]  /*05b0*/  SYNCS.EXCH.64 URZ, [UR4], UR6 ;  /* 0x0000000604ff75b2 */ /* 0x0022a20008000100 */
[----:B------:R1:W3:Y:S01]  /*05c0*/  SYNCS.EXCH.64 URZ, [UR4+0x10], UR6 ;  /* 0x0000100604ff75b2 */ /* 0x0002e20008000100 */
[----:B------:R1:W4:Y:S01]  /*05d0*/  SYNCS.EXCH.64 URZ, [UR4+0x8], UR6 ;  /* 0x0000080604ff75b2 */ /* 0x0003220008000100 */
[----:B------:R1:W1:Y:S01]  /*05e0*/  SYNCS.EXCH.64 URZ, [UR4+0x18], UR6 ;  /* 0x0000180604ff75b2 */ /* 0x0002620008000100 */
[----:B------:R-:W-:Y:S01]  /*05f0*/  NOP ;  /* 0x0000000000007918 */ /* 0x000fe20000000000 */
.L_x_9:
[----:B------:R-:W2:Y:S01]  /*0600*/  SHFL.IDX PT, R2, R69, RZ, 0x1f ;  /* 0x00001fff45027589 */ /* 0x000ea200000e0000 */
[----:B------:R-:W-:Y:S01]  /*0610*/  NOP ;  /* 0x0000000000007918 */ /* 0x000fe20000000000 */
[----:B--2---:R-:W-:-:S13]  /*0620*/  ISETP.NE.AND P0, PT, R2, 0x1, PT ;  /* 0x000000010200780c */ /* 0x004fda0003f05270 */
[----:B------:R-:W-:Y:S05]  /*0630*/  @P0 BRA `(.L_x_10) ;  /* 0x0000000000580947 */ /* 0x000fea0003800000 */
[----:B-1----:R-:W1:Y:S01]  /*0640*/  S2UR UR4, SR_CgaCtaId ;  /* 0x00000000000479c3 */ /* 0x002e620000008800 */
[----:B------:R-:W-:Y:S01]  /*0650*/  UMOV UR5, 0x400 ;  /* 0x0000040000057882 */ /* 0x000fe20000000000 */
[----:B------:R-:W-:Y:S01]  /*0660*/  UMOV UR8, 0x20 ;  /* 0x0000002000087882 */ /* 0x000fe20000000000 */
[----:B------:R-:W-:Y:S01]  /*0670*/  UMOV UR6, 0x80 ;  /* 0x0000008000067882 */ /* 0x000fe20000000000 */
[----:B------:R-:W-:-:S04]  /*0680*/  UIADD3 UR8, UPT, UPT, -UR8, 0x100000, URZ ;  /* 0x0010000008087890 */ /* 0x000fc8000fffe1ff */
[----:B------:R-:W-:Y:S02]  /*0690*/  USHF.L.U32 UR9, UR8, 0xb, URZ ;  /* 0x0000000b08097899 */ /* 0x000fe400080006ff */
[----:B------:R-:W-:Y:S02]  /*06a0*/  USHF.L.U32 UR8, UR8, 0x1, URZ ;  /* 0x0000000108087899 */ /* 0x000fe400080006ff */
[----:B------:R-:W-:-:S04]  /*06b0*/  UIADD3 UR6, UPT, UPT, -UR6, 0x100000, URZ ;  /* 0x0010000006067890 */ /* 0x000fc8000fffe1ff */
[----:B------:R-:W-:Y:S02]  /*06c0*/  USHF.L.U32 UR7, UR6, 0xb, URZ ;  /* 0x0000000b06077899 */ /* 0x000fe400080006ff */
[----:B------:R-:W-:Y:S01]  /*06d0*/  USHF.L.U32 UR6, UR6, 0x1, URZ ;  /* 0x0000000106067899 */ /* 0x000fe200080006ff */
[----:B------:R-:W-:Y:S01]  /*06e0*/  ELECT P0, URZ, PT ;  /* 0x0000000000ff782f */ /* 0x000fe20003800000 */
[----:B-1----:R-:W-:Y:S01]  /*06f0*/  ULEA UR4, UR4, UR5, 0x18 ;  /* 0x0000000504047291 */ /* 0x002fe2000f8ec0ff */
[----:B------:R-:W1:Y:S11]  /*0700*/  FENCE.VIEW.ASYNC.S ;  /* 0x00000000000073c6 */ /* 0x000e760000000000 */
[----:B-1----:R2:W1:Y:S01]  /*0710*/  SYNCS.EXCH.64 URZ, [UR4+0x20], UR8 ;  /* 0x0000200804ff75b2 */ /* 0x0024620008000100 */
[----:B------:R2:W1:Y:S01]  /*0720*/  SYNCS.EXCH.64 URZ, [UR4+0x40], UR6 ;  /* 0x0000400604ff75b2 */ /* 0x0004620008000100 */
[----:B------:R2:W1:Y:S01]  /*0730*/  SYNCS.EXCH.64 URZ, [UR4+0x28], UR8 ;  /* 0x0000280804ff75b2 */ /* 0x0004620008000100 */
[----:B------:R2:W1:Y:S01]  /*0740*/  SYNCS.EXCH.64 URZ, [UR4+0x48], UR6 ;  /* 0x0000480604ff75b2 */ /* 0x0004620008000100 */
[----:B------:R2:W1:Y:S01]  /*0750*/  SYNCS.EXCH.64 URZ, [UR4+0x30], UR8 ;  /* 0x0000300804ff75b2 */ /* 0x0004620008000100 */
[----:B------:R2:W1:Y:S01]  /*0760*/  SYNCS.EXCH.64 URZ, [UR4+0x50], UR6 ;  /* 0x0000500604ff75b2 */ /* 0x0004620008000100 */
[----:B------:R2:W1:Y:S01]  /*0770*/  SYNCS.EXCH.64 URZ, [UR4+0x38], UR8 ;  /* 0x0000380804ff75b2 */ /* 0x0004620008000100 */
[----:B------:R2:W1:Y:S02]  /*0780*/  SYNCS.EXCH.64 URZ, [UR4+0x58], UR6 ;  /* 0x0000580604ff75b2 */ /* 0x0004640008000100 */
[----:B--2---:R-:W-:Y:S01]  /*0790*/  NOP ;  /* 0x0000000000007918 */ /* 0x004fe20000000000 */
.L_x_10:
[----:B------:R-:W2:Y:S01]  /*07a0*/  SHFL.IDX PT, R2, R69, RZ, 0x1f ;  /* 0x00001fff45027589 */ /* 0x000ea200000e0000 */
[----:B------:R-:W-:Y:S01]  /*07b0*/  NOP ;  /* 0x0000000000007918 */ /* 0x000fe20000000000 */
[----:B--2---:R-:W-:-:S13]  /*07c0*/  ISETP.NE.AND P0, PT, R2, 0x3, PT ;  /* 0x000000030200780c */ /* 0x004fda0003f05270 */
[----:B------:R-:W-:Y:S05]  /*07d0*/  @P0 BRA `(.L_x_11) ;  /* 0x0000000000300947 */ /* 0x000fea0003800000 */
[----:B-1----:R-:W1:Y:S01]  /*07e0*/  S2UR UR6, SR_CgaCtaId ;  /* 0x00000000000679c3 */ /* 0x002e620000008800 */
[----:B------:R-:W-:Y:S01]  /*07f0*/  UMOV UR4, 0x400 ;  /* 0x0000040000047882 */ /* 0x000fe20000000000 */
[----:B------:R-:W-:Y:S01]  /*0800*/  UMOV UR5, 0x20 ;  /* 0x0000002000057882 */ /* 0x000fe20000000000 */
[----:B------:R-:W-:Y:S01]  /*0810*/  ELECT P0, URZ, PT ;  /* 0x0000000000ff782f */ /* 0x000fe20003800000 */
[----:B-1----:R-:W-:Y:S02]  /*0820*/  ULEA UR6, UR6, UR4, 0x18 ;  /* 0x0000000406067291 */ /* 0x002fe4000f8ec0ff */
[----:B------:R-:W-:-:S04]  /*0830*/  UIADD3 UR4, UPT, UPT, -UR5, 0x100000, URZ ;  /* 0x0010000005047890 */ /* 0x000fc8000fffe1ff */
[----:B------:R-:W-:Y:S02]  /*0840*/  USHF.L.U32 UR5, UR4, 0xb, URZ ;  /* 0x0000000b04057899 */ /* 0x000fe400080006ff */
[----:B------:R-:W-:Y:S01]  /*0850*/  USHF.L.U32 UR4, UR4, 0x1, URZ ;  /* 0x0000000104047899 */ /* 0x000fe200080006ff */
[----:B------:R-:W1:Y:S11]  /*0860*/  FENCE.VIEW.ASYNC.S ;  /* 0x00000000000073c6 */ /* 0x000e760000000000 */
[----:B-1----:R2:W1:Y:S01]  /*0870*/  SYNCS.EXCH.64 URZ, [UR6+0x60], UR4 ;  /* 0x0000600406ff75b2 */ /* 0x0024620008000100 */
[----:B------:R2:W1:Y:S02]  /*0880*/  SYNCS.EXCH.64 URZ, [UR6+0x68], UR4 ;  /* 0x0000680406ff75b2 */ /* 0x0004640008000100 */
[----:B--2---:R-:W-:Y:S01]  /*0890*/  NOP ;  /* 0x0000000000007918 */ /* 0x004fe20000000000 */
.L_x_11:
[----:B------:R-:W2:Y:S01]  /*08a0*/  SHFL.IDX PT, R2, R69, RZ, 0x1f ;  /* 0x00001fff45027589 */ /* 0x000ea200000e0000 */
[----:B------:R-:W-:Y:S01]  /*08b0*/  NOP ;  /* 0x0000000000007918 */ /* 0x000fe20000000000 */
[----:B--2---:R-:W-:-:S13]  /*08c0*/  ISETP.NE.AND P0, PT, R2, 0x4, PT ;  /* 0x000000040200780c */ /* 0x004fda0003f05270 */
[----:B------:R-:W-:Y:S05]  /*08d0*/  @P0 BRA `(.L_x_12) ;  /* 0x00000000004c0947 */ /* 0x000fea0003800000 */
[----:B-1----:R-:W1:Y:S01]  /*08e0*/  S2UR UR6, SR_CgaCtaId ;  /* 0x00000000000679c3 */ /* 0x002e620000008800 */
[----:B------:R-:W-:Y:S01]  /*08f0*/  UMOV UR4, 0x100 ;  /* 0x0000010000047882 */ /* 0x000fe20000000000 */
[----:B------:R-:W-:Y:S01]  /*0900*/  UMOV UR5, 0x400 ;  /* 0x0000040000057882 */ /* 0x000fe20000000000 */
[----:B------:R-:W-:Y:S01]  /*0910*/  USEL UR4, UR4, 0xe0, UP2 ;  /* 0x000000e004047887 */ /* 0x000fe20009000000 */
[----:B------:R-:W-:Y:S01]  /*0920*/  UMOV UR8, 0x1 ;  /* 0x0000000100087882 */ /* 0x000fe20000000000 */
[----:B------:R-:W-:Y:S01]  /*0930*/  ELECT P0, URZ, PT ;  /* 0x0000000000ff782f */ /* 0x000fe20003800000 */
[----:B------:R-:W-:-:S04]  /*0940*/  UIADD3 UR8, UPT, UPT, -UR8, 0x100000, URZ ;  /* 0x0010000008087890 */ /* 0x000fc8000fffe1ff */
[----:B------:R-:W-:Y:S02]  /*0950*/  USHF.L.U32 UR9, UR8, 0xb, URZ ;  /* 0x0000000b08097899 */ /* 0x000fe400080006ff */
[----:B------:R-:W-:Y:S02]  /*0960*/  USHF.L.U32 UR8, UR8, 0x1, URZ ;  /* 0x0000000108087899 */ /* 0x000fe400080006ff */
[----:B-1----:R-:W-:Y:S02]  /*0970*/  ULEA UR6, UR6, UR5, 0x18 ;  /* 0x0000000506067291 */ /* 0x002fe4000f8ec0ff */
[----:B------:R-:W-:-:S04]  /*0980*/  UIADD3 UR4, UPT, UPT, -UR4, 0x100000, URZ ;  /* 0x0010000004047890 */ /* 0x000fc8000fffe1ff */
[----:B------:R-:W-:Y:S02]  /*0990*/  USHF.L.U32 UR5, UR4, 0xb, URZ ;  /* 0x0000000b04057899 */ /* 0x000fe400080006ff */
[----:B------:R-:W-:Y:S01]  /*09a0*/  USHF.L.U32 UR4, UR4, 0x1, URZ ;  /* 0x0000000104047899 */ /* 0x000fe200080006ff */
[----:B------:R-:W1:Y:S03]  /*09b0*/  FENCE.VIEW.ASYNC.S ;  /* 0x00000000000073c6 */ /* 0x000e660000000000 */
[----:B-1----:R2:W1:Y:S08]  /*09c0*/  SYNCS.EXCH.64 URZ, [UR6+0x70], UR8 ;  /* 0x0000700806ff75b2 */ /* 0x0024700008000100 */
[----:B------:R2:W1:Y:S01]  /*09d0*/  SYNCS.EXCH.64 URZ, [UR6+0x80], UR4 ;  /* 0x0000800406ff75b2 */ /* 0x0004620008000100 */
[----:B------:R2:W1:Y:S01]  /*09e0*/  SYNCS.EXCH.64 URZ, [UR6+0x78], UR8 ;  /* 0x0000780806ff75b2 */ /* 0x0004620008000100 */
[----:B------:R2:W1:Y:S02]  /*09f0*/  SYNCS.EXCH.64 URZ, [UR6+0x88], UR4 ;  /* 0x0000880406ff75b2 */ /* 0x0004640008000100 */
[----:B--2---:R-:W-:Y:S01]  /*0a00*/  NOP ;  /* 0x0000000000007918 */ /* 0x004fe20000000000 */
.L_x_12:
        /* <DEDUP_REMOVED lines=26> */
.L_x_13:
        /* <DEDUP_REMOVED lines=13> */
[----:B-1----:R2:W1:Y:S01]  /*0c80*/  SYNCS.EXCH.64 URZ, [UR4+0xd0], UR6 ;  /* 0x0000d00604ff75b2 */ /* 0x0024620008000100 */
[----:B------:R2:W1:Y:S01]  /*0c90*/  SYNCS.EXCH.64 URZ, [UR4+0xe0], UR6 ;  /* 0x0000e00604ff75b2 */ /* 0x0004620008000100 */
[----:B------:R2:W1:Y:S01]  /*0ca0*/  SYNCS.EXCH.64 URZ, [UR4+0xd8], UR6 ;  /* 0x0000d80604ff75b2 */ /* 0x0004620008000100 */
[----:B------:R2:W1:Y:S02]  /*0cb0*/  SYNCS.EXCH.64 URZ, [UR4+0xe8], UR6 ;  /* 0x0000e80604ff75b2 */ /* 0x0004640008000100 */
[----:B--2---:R-:W-:Y:S01]  /*0cc0*/  NOP ;  /* 0x0000000000007918 */ /* 0x004fe20000000000 */
.L_x_14:
[----:B------:R-:W2:Y:S01]  /*0cd0*/  S2UR UR5, SR_CTAID.X ;  /* 0x00000000000579c3 */ /* 0x000ea20000002500 */
[----:B------:R-:W-:-:S05]  /*0ce0*/  CS2R.32 R63, SR_CgaSize ;  /* 0x00000000003f7805 */ /* 0x000fca0000008a00 */
[----:B------:R-:W-:-:S05]  /*0cf0*/  IMAD R63, R63, -0xa0, RZ ;  /* 0xffffff603f3f7824 */ /* 0x000fca00078e02ff */
[----:B-1----:R-:W-:-:S14]  /*0d00*/  R2UR UR7, R63 ;  /* 0x000000003f0772ca */ /* 0x002fdc00000e0000 */
[----:B------:R-:W1:Y:S01]  /*0d10*/  LDCU UR7, c[0x0][UR7+0x2b0] ;  /* 0x00005600070777ac */ /* 0x000e620008000800 */
[----:B------:R-:W-:Y:S01]  /*0d20*/  NOP ;  /* 0x0000000000007918 */ /* 0x000fe20000000000 */
[----:B------:R-:W-:-:S05]  /*0d30*/  CS2R.32 R63, SR_CgaSize ;  /* 0x00000000003f7805 */ /* 0x000fca0000008a00 */
[----:B------:R-:W-:-:S05]  /*0d40*/  IMAD R63, R63, -0xa0, RZ ;  /* 0xffffff603f3f7824 */ /* 0x000fca00078e02ff */
[----:B------:R-:W-:-:S14]  /*0d50*/  R2UR UR6, R63 ;  /* 0x000000003f0672ca */ /* 0x000fdc00000e0000 */
[----:B------:R-:W3:Y:S01]  /*0d60*/  LDCU UR6, c[0x0][UR6+0x2b4] ;  /* 0x00005680060677ac */ /* 0x000ee20008000800 */
[----:B------:R-:W4:Y:S08]  /*0d70*/  S2UR UR4, SR_CTAID.Y ;  /* 0x00000000000479c3 */ /* 0x000f300000002600 */
[----:B------:R-:W3:Y:S01]  /*0d80*/  LDC R10, c[0x0][0xb24] ;  /* 0x0002c900ff0a7b82 */ /* 0x000ee20000000800 */
[----:B--2---:R-:W-:-:S02]  /*0d90*/  I2FP.F32.U32 R63, UR5 ;  /* 0x00000005003f7c45 */ /* 0x004fc40008201000 */
[----:B------:R-:W-:-:S05]  /*0da0*/  CS2R.32 R3, SR_CgaSize ;  /* 0x0000000000037805 */ /* 0x000fca0000008a00 */
[----:B------:R-:W-:-:S06]  /*0db0*/  IMAD R3, R3, -0xa0, RZ ;  /* 0xffffff6003037824 */ /* 0x000fcc00078e02ff */
[----:B------:R-:W2:Y:S01]  /*0dc0*/  LDC R3, c[0x0][R3+0x2a0] ;  /* 0x0000a80003037b82 */ /* 0x000ea20000000800 */
[----:B------:R-:W-:Y:S01]  /*0dd0*/  MOV R15, UR5 ;  /* 0x00000005000f7c02 */ /* 0x000fe20008000f00 */
[----:B-1----:R-:W-:Y:S01]  /*0de0*/  FMUL R63, R63, UR7 ;  /* 0x000000073f3f7c20 */ /* 0x002fe20008400000 */
[----:B----4-:R-:W-:Y:S02]  /*0df0*/  I2FP.F32.U32 R62, UR4 ;  /* 0x00000004003e7c45 */ /* 0x010fe40008201000 */
[----:B------:R-:W-:-:S05]  /*0e00*/  CS2R.32 R2, SR_CgaSize ;  /* 0x0000000000027805 */ /* 0x000fca0000008a00 */
[----:B------:R-:W-:-:S06]  /*0e10*/  IMAD R2, R2, -0xa0, RZ ;  /* 0xffffff6002027824 */ /* 0x000fcc00078e02ff */
[----:B------:R-:W1:Y:S01]  /*0e20*/  LDC R2, c[0x0][R2+0x2a4] ;  /* 0x0000a90002027b82 */ /* 0x000e620000000800 */
[----:B------:R-:W-:Y:S01]  /*0e30*/  MOV R14, UR4 ;  /* 0x00000004000e7c02 */ /* 0x000fe20008000f00 */
[----:B------:R-:W4:Y:S01]  /*0e40*/  F2I.U32.TRUNC.NTZ R63, R63 ;  /* 0x0000003f003f7305 */ /* 0x000f22000020f000 */
[----:B---3--:R-:W-:-:S05]  /*0e50*/  FMUL R62, R62, UR6 ;  /* 0x000000063e3e7c20 */ /* 0x008fca0008400000 */
[----:B------:R-:W-:Y:S01]  /*0e60*/  BAR.SYNC.DEFER_BLOCKING 0x0 ;  /* 0x0000000000007b1d */ /* 0x000fe20000010000 */
[----:B------:R-:W-:-:S05]  /*0e70*/  ISETP.GE.AND P0, PT, R10, 0x1, PT ;  /* 0x000000010a00780c */ /* 0x000fca0003f06270 */
[----:B------:R-:W3:Y:S02]  /*0e80*/  F2I.U32.TRUNC.NTZ R62, R62 ;  /* 0x0000003e003e7305 */ /* 0x000ee4000020f000 */
[----:B------:R-:W1:Y:S01]  /*0e90*/  S2UR UR52, SR_CTAID.Z ;  /* 0x00000000003479c3 */ /* 0x000e620000002700 */
[----:B----4-:R-:W-:-:S05]  /*0ea0*/  IADD3 R63, PT, PT, -R63, RZ, RZ ;  /* 0x000000ff3f3f7210 */ /* 0x010fca0007ffe1ff */
[----:B--2---:R-:W-:Y:S01]  /*0eb0*/  IMAD R63, R3, R63, UR5 ;  /* 0x00000005033f7e24 */ /* 0x004fe2000f8e023f */
[----:B---3--:R-:W-:-:S05]  /*0ec0*/  IADD3 R62, PT, PT, -R62, RZ, RZ ;  /* 0x000000ff3e3e7210 */ /* 0x008fca0007ffe1ff */
[----:B-1----:R-:W-:Y:S01]  /*0ed0*/  IMAD R62, R2, R62, UR4 ;  /* 0x00000004023e7e24 */ /* 0x002fe2000f8e023e */
[----:B------:R-:W-:Y:S06]  /*0ee0*/  @!P0 BRA `(.L_x_15) ;  /* 0x0000000000b88947 */ /* 0x000fec0003800000 */
[----:B------:R-:W1:Y:S01]  /*0ef0*/  LDC.64 R4, c[0x0][0xb18] ;  /* 0x0002c600ff047b82 */ /* 0x000e620000000a00 */
[----:B------:R-:W-:-:S07]  /*0f00*/  ISETP.NE.AND P0, PT, R10, 0x1, PT ;  /* 0x000000010a00780c */ /* 0x000fce0003f05270 */
[----:B------:R-:W2:Y:S08]  /*0f10*/  LDC R9, c[0x0][0xb0c] ;  /* 0x0002c300ff097b82 */ /* 0x000eb00000000800 */
[----:B------:R-:W3:Y:S08]  /*0f20*/  LDC R12, c[0x0][0x370] ;  /* 0x0000dc00ff0c7b82 */ /* 0x000ef00000000800 */
[----:B------:R-:W4:Y:S01]  /*0f30*/  LDC R11, c[0x0][0x374] ;  /* 0x0000dd00ff0b7b82 */ /* 0x000f220000000800 */
[----:B-1----:R-:W-:-:S07]  /*0f40*/  ISETP.NE.AND P1, PT, R4, 0x1, PT ;  /* 0x000000010400780c */ /* 0x002fce0003f25270 */
[----:B------:R-:W3:Y:S01]  /*0f50*/  LDC.64 R6, c[0x0][0xb10] ;  /* 0x0002c400ff067b82 */ /* 0x000ee20000000a00 */
[----:B--2---:R-:W-:-:S07]  /*0f60*/  ISETP.NE.AND P2, PT, R9, 0x1, PT ;  /* 0x000000010900780c */ /* 0x004fce0003f45270 */
[----:B------:R-:W1:Y:S08]  /*0f70*/  LDC R8, c[0x0][0xb20] ;  /* 0x0002c800ff087b82 */ /* 0x000e700000000800 */
[----:B------:R-:W2:Y:S01]  /*0f80*/  LDC.64 R2, c[0x0][0xb28] ;  /* 0x0002ca00ff027b82 */ /* 0x000ea20000000a00 */
[----:B----4-:R-:W-:-:S04]  /*0f90*/  IMAD.HI.U32 R13, R11, R5, RZ ;  /* 0x000000050b0d7227 */ /* 0x010fc800078e00ff */
[----:B------:R-:W-:-:S04]  /*0fa0*/  IMAD.HI.U32 R5, R14, R5, RZ ;  /* 0x000000050e057227 */ /* 0x000fc800078e00ff */
[----:B---3--:R-:W-:-:S05]  /*0fb0*/  IMAD.HI.U32 R16, R12, R6, RZ ;  /* 0x000000060c107227 */ /* 0x008fca00078e00ff */
[-C--:B------:R-:W-:Y:S01]  /*0fc0*/  @P2 SHF.R.U32.HI R12, RZ, R7.reuse, R16 ;  /* 0x00000007ff0c2219 */ /* 0x080fe20000011610 */
[----:B------:R-:W-:Y:S01]  /*0fd0*/  IMAD.HI.U32 R16, R15, R6, RZ ;  /* 0x000000060f107227 */ /* 0x000fe200078e00ff */
[-C--:B-1----:R-:W-:Y:S02]  /*0fe0*/  @P1 SHF.R.U32.HI R11, RZ, R8.reuse, R13 ;  /* 0x00000008ff0b1219 */ /* 0x082fe4000001160d */
[----:B------:R-:W-:Y:S02]  /*0ff0*/  SHF.R.U32.HI R5, RZ, R8, R5 ;  /* 0x00000008ff057219 */ /* 0x000fe40000011605 */
[----:B------:R-:W-:Y:S02]  /*1000*/  SHF.R.U32.HI R16, RZ, R7, R16 ;  /* 0x00000007ff107219 */ /* 0x000fe40000011610 */
[----:B------:R-:W-:Y:S01]  /*1010*/  SEL R5, R14, R5, !P1 ;  /* 0x000000050e057207 */ /* 0x000fe20004800000 */
[----:B--2---:R-:W-:Y:S01]  /*1020*/  IMAD.HI.U32 R13, R11, R2, RZ ;  /* 0x000000020b0d7227 */ /* 0x004fe200078e00ff */
[----:B------:R-:W-:-:S03]  /*1030*/  SEL R16, R15, R16, !P2 ;  /* 0x000000100f107207 */ /* 0x000fc60005000000 */
[----:B------:R-:W-:Y:S01]  /*1040*/  IMAD.HI.U32 R6, R12, R2, RZ ;  /* 0x000000020c067227 */ /* 0x000fe200078e00ff */
[----:B------:R-:W-:-:S04]  /*1050*/  @P0 SHF.R.U32.HI R11, RZ, R3, R13 ;  /* 0x00000003ff0b0219 */ /* 0x000fc8000001160d */
[----:B------:R-:W-:Y:S01]  /*1060*/  @P0 SHF.R.U32.HI R12, RZ, R3, R6 ;  /* 0x00000003ff0c0219 */ /* 0x000fe20000011606 */
[----:B------:R-:W-:-:S04]  /*1070*/  IMAD R11, R11, R10, RZ ;  /* 0x0000000a0b0b7224 */ /* 0x000fc800078e02ff */
[----:B------:R-:W-:Y:S01]  /*1080*/  IMAD R6, R12, R10, RZ ;  /* 0x0000000a0c067224 */ /* 0x000fe200078e02ff */
[----:B------:R-:W-:-:S04]  /*1090*/  ISETP.GE.AND P1, PT, R5, R11, PT ;  /* 0x0000000b0500720c */ /* 0x000fc80003f26270 */
[----:B------:R-:W-:Y:S01]  /*10a0*/  ISETP.GE.OR P1, PT, R16, R6, P1 ;  /* 0x000000061000720c */ /* 0x000fe20000f26670 */
[----:B------:R-:W-:-:S05]  /*10b0*/  IMAD.HI.U32 R6, R5, R2, RZ ;  /* 0x0000000205067227 */ /* 0x000fca00078e00ff */
[----:B------:R-:W-:-:S04]  /*10c0*/  SHF.R.U32.HI R6, RZ, R3, R6 ;  /* 0x00000003ff067219 */ /* 0x000fc80000011606 */
[----:B------:R-:W-:-:S03]  /*10d0*/  SEL R6, R5, R6, !P0 ;  /* 0x0000000605067207 */ /* 0x000fc60004000000 */
[----:B------:R-:W-:Y:S01]  /*10e0*/  @!P1 IMAD.HI.U32 R7, R16, R2, RZ ;  /* 0x0000000210079227 */ /* 0x000fe200078e00ff */
[----:B------:R-:W-:-:S04]  /*10f0*/  IADD3 R2, PT, PT, -R6, RZ, RZ ;  /* 0x000000ff06027210 */ /* 0x000fc80007ffe1ff */
[----:B------:R-:W-:Y:S01]  /*1100*/  @!P1 SHF.R.U32.HI R3, RZ, R3, R7 ;  /* 0x00000003ff039219 */ /* 0x000fe20000011607 */
[----:B------:R-:W-:Y:S01]  /*1110*/  IMAD R2, R10, R2, R5 ;  /* 0x000000020a027224 */ /* 0x000fe200078e0205 */
[----:B------:R-:W-:Y:S02]  /*1120*/  IADD3 R7, PT, PT, -R5, RZ, RZ ;  /* 0x000000ff05077210 */ /* 0x000fe40007ffe1ff */
[----:B------:R-:W-:-:S03]  /*1130*/  @!P1 SEL R3, R16, R3, !P0 ;  /* 0x0000000310039207 */ /* 0x000fc60004000000 */
[----:B------:R-:W-:Y:S02]  /*1140*/  IMAD R7, R4, R7, R14 ;  /* 0x0000000704077224 */ /* 0x000fe400078e020e */
[--C-:B------:R-:W-:Y:S02]  /*1150*/  @!P1 IMAD.IADD R6, R6, 0x1, -R3.reuse ;  /* 0x0000000106069824 */ /* 0x100fe400078e0a03 */
[----:B------:R-:W-:Y:S01]  /*1160*/  @!P1 IMAD R3, R2, R12, R3 ;  /* 0x0000000c02039224 */ /* 0x000fe200078e0203 */
[----:B------:R-:W-:Y:S01]  /*1170*/  IADD3 R2, PT, PT, -R16, RZ, RZ ;  /* 0x000000ff10027210 */ /* 0x000fe20007ffe1ff */
[----:B------:R-:W-:Y:S02]  /*1180*/  @!P1 IMAD R5, R6, R10, R16 ;  /* 0x0000000a06059224 */ /* 0x000fe400078e0210 */
[----:B------:R-:W-:Y:S02]  /*1190*/  @!P1 IMAD.MOV.U32 R16, RZ, RZ, R3 ;  /* 0x000000ffff109224 */ /* 0x000fe400078e0003 */
[----:B------:R-:W-:-:S02]  /*11a0*/  IMAD R2, R9, R2, R15 ;  /* 0x0000000209027224 */ /* 0x000fc400078e020f */
[----:B------:R-:W-:Y:S02]  /*11b0*/  IMAD R14, R5, R4, R7 ;  /* 0x00000004050e7224 */ /* 0x000fe400078e0207 */
[----:B------:R-:W-:Y:S02]  /*11c0*/  IMAD R15, R16, R9, R2 ;  /* 0x00000009100f7224 */ /* 0x000fe400078e0202 */
.L_x_15:
[----:B------:R-:W1:Y:S01]  /*11d0*/  LDCU UR4, c[0x0][0xb30] ;  /* 0x00016600ff0477ac */ /* 0x000e620008000800 */
[----:B------:R-:W2:Y:S08]  /*11e0*/  S2UR UR45, SR_CgaCtaId ;  /* 0x00000000002d79c3 */ /* 0x000eb00000008800 */
[----:B------:R-:W3:Y:S01]  /*11f0*/  LDC R26, c[0x0][0xb24] ;  /* 0x0002c900ff1a7b82 */ /* 0x000ee20000000800 */
[----:B-1----:R-:W-:-:S09]  /*1200*/  UISETP.NE.AND UP1, UPT, UR4, 0x1, UPT ;  /* 0x000000010400788c */ /* 0x002fd2000bf25270 */
[----:B--2---:R-:W-:Y:S05]  /*1210*/  BRA.U UP1, `(.L_x_16) ;  /* 0x0000000101407547 */ /* 0x004fea000b800000 */
[----:B------:R-:W1:Y:S08]  /*1220*/  LDC.64 R4, c[0x0][0xb10] ;  /* 0x0002c400ff047b82 */ /* 0x000e700000000a00 */
[----:B------:R-:W2:Y:S08]  /*1230*/  LDC.64 R2, c[0x0][0xb18] ;  /* 0x0002c600ff027b82 */ /* 0x000eb00000000a00 */
[----:B------:R-:W4:Y:S08]  /*1240*/  LDC R6, c[0x0][0xb20] ;  /* 0x0002c800ff067b82 */ /* 0x000f300000000800 */
[----:B------:R-:W3:Y:S01]  /*1250*/  LDC R7, c[0x0][0xb0c] ;  /* 0x0002c300ff077b82 */ /* 0x000ee20000000800 */
[----:B-1----:R-:W-:-:S05]  /*1260*/  IMAD.HI.U32 R4, R15, R4, RZ ;  /* 0x000000040f047227 */ /* 0x002fca00078e00ff */
[----:B------:R-:W-:Y:S01]  /*1270*/  SHF.R.U32.HI R4, RZ, R5, R4 ;  /* 0x00000005ff047219 */ /* 0x000fe20000011604 */
[----:B--2---:R-:W-:Y:S01]  /*1280*/  IMAD.HI.U32 R3, R14, R3, RZ ;  /* 0x000000030e037227 */ /* 0x004fe200078e00ff */
[----:B------:R-:W-:-:S04]  /*1290*/  ISETP.NE.AND P0, PT, R2, 0x1, PT ;  /* 0x000000010200780c */ /* 0x000fc80003f05270 */
[----:B----4-:R-:W-:-:S04]  /*12a0*/  SHF.R.U32.HI R3, RZ, R6, R3 ;  /* 0x00000006ff037219 */ /* 0x010fc80000011603 */
[----:B------:R-:W-:Y:S02]  /*12b0*/  SEL R3, R14, R3, !P0 ;  /* 0x000000030e037207 */ /* 0x000fe40004000000 */
[----:B---3--:R-:W-:-:S04]  /*12c0*/  ISETP.NE.AND P1, PT, R7, 0x1, PT ;  /* 0x000000010700780c */ /* 0x008fc80003f25270 */
[----:B------:R-:W-:-:S05]  /*12d0*/  SEL R4, R15, R4, !P1 ;  /* 0x000000040f047207 */ /* 0x000fca0004800000 */
[----:B------:R-:W-:Y:S02]  /*12e0*/  IMAD.IADD R5, R3, 0x1, -R4 ;  /* 0x0000000103057824 */ /* 0x000fe400078e0a04 */
[----:B------:R-:W-:Y:S02]  /*12f0*/  IMAD.IADD R3, R4, 0x1, -R3 ;  /* 0x0000000104037824 */ /* 0x000fe400078e0a03 */
[----:B------:R-:W-:Y:S02]  /*1300*/  IMAD R15, R5, R7, R15 ;  /* 0x00000007050f7224 */ /* 0x000fe400078e020f */
[----:B------:R-:W-:-:S07]  /*1310*/  IMAD R14, R3, R2, R14 ;  /* 0x00000002030e7224 */ /* 0x000fce00078e020e */
.L_x_16:
[----:B------:R-:W-:Y:S01]  /*1320*/  BAR.SYNC.DEFER_BLOCKING 0x0 ;  /* 0x0000000000007b1d */ /* 0x000fe20000010000 */
[----:B------:R-:W-:Y:S01]  /*1330*/  UISETP.NE.AND UP1, UPT, UR10, 0x2, UPT ;  /* 0x000000020a00788c */ /* 0x000fe2000bf25270 */
[----:B------:R-:W-:Y:S02]  /*1340*/  ISETP.NE.OR P5, PT, R0, 0x2, !P5 ;  /* 0x000000020000780c */ /* 0x000fe40006fa5670 */
[----:B------:R-:W-:-:S06]  /*1350*/  LOP3.LUT R2, R77, 0x1f, RZ, 0xc0, !PT ;  /* 0x0000001f4d027812 */ /* 0x000fcc00078ec0ff */
[----:B------:R-:W-:Y:S05]  /*1360*/  BRA.U UP1, `(.L_x_17) ;  /* 0x0000001101f47547 */ /* 0x000fea000b800000 */
[----:B------:R-:W1:Y:S01]  /*1370*/  LDCU UR6, c[0x0][0x38c] ;  /* 0x00007180ff0677ac */ /* 0x000e620008000800 */
[----:B------:R-:W2:Y:S01]  /*1380*/  LDC R8, c[0x0][0x370] ;  /* 0x0000dc00ff087b82 */ /* 0x000ea20000000800 */
[----:B------:R-:W-:Y:S01]  /*1390*/  PLOP3.LUT P1, PT, PT, PT, UP2, 0x80, 0x8 ;  /* 0x000000000008781c */ /* 0x000fe20003f2f028 */
[----:B------:R-:W-:Y:S01]  /*13a0*/  IMAD.MOV.U32 R17, RZ, RZ, 0x1 ;  /* 0x00000001ff117424 */ /* 0x000fe200078e00ff */
[----:B------:R-:W-:Y:S01]  /*13b0*/  ISETP.EQ.OR P4, PT, R2, RZ, P5 ;  /* 0x000000ff0200720c */ /* 0x000fe20002f82670 */
[----:B------:R-:W-:Y:S01]  /*13c0*/  IMAD.MOV.U32 R16, RZ, RZ, RZ ;  /* 0x000000ffff107224 */ /* 0x000fe200078e00ff */
[----:B------:R-:W-:Y:S02]  /*13d0*/  PLOP3.LUT P1, PT, P1, PT, PT, 0x8, 0x80 ;  /* 0x000000000080781c */ /* 0x000fe40000f2e170 */
[----:B------:R-:W-:Y:S01]  /*13e0*/  CS2R R12, SRZ ;  /* 0x00000000000c7805 */ /* 0x000fe2000001ff00 */
[----:B------:R-:W-:Y:S01]  /*13f0*/  IMAD.MOV.U32 R11, RZ, RZ, 0x1 ;  /* 0x00000001ff0b7424 */ /* 0x000fe200078e00ff */
[----:B------:R-:W4:Y:S01]  /*1400*/  LDC R0, c[0x0][0x374] ;  /* 0x0000dd00ff007b82 */ /* 0x000f220000000800 */
[----:B------:R-:W2:Y:S01]  /*1410*/  LDCU.64 UR46, c[0x0][0x348] ;  /* 0x00006900ff2e77ac */ /* 0x000ea20008000a00 */
[----:B------:R-:W-:Y:S01]  /*1420*/  UMOV UR29, URZ ;  /* 0x000000ff001d7c82 */ /* 0x000fe20008000000 */
[----:B-1----:R-:W-:-:S02]  /*1430*/  UIADD3 UR5, UPT, UPT, UR6, 0x7f, URZ ;  /* 0x0000007f06057890 */ /* 0x002fc4000fffe0ff */
[----:B------:R-:W-:Y:S02]  /*1440*/  UIADD3 UR55, UPT, UPT, UR6, 0xfe, URZ ;  /* 0x000000fe06377890 */ /* 0x000fe4000fffe0ff */
[----:B------:R-:W-:-:S04]  /*1450*/  USHF.R.S32.HI UR4, URZ, 0x1f, UR5 ;  /* 0x0000001fff047899 */ /* 0x000fc80008011405 */
[----:B------:R-:W-:-:S04]  /*1460*/  ULEA.HI UR4, UR4, UR5, URZ, 0x7 ;  /* 0x0000000504047291 */ /* 0x000fc8000f8f38ff */
[----:B------:R-:W-:Y:S02]  /*1470*/  USHF.R.S32.HI UR53, URZ, 0x7, UR4 ;  /* 0x00000007ff357899 */ /* 0x000fe40008011404 */
[----:B------:R-:W-:Y:S02]  /*1480*/  UIADD3 UR4, UPT, UPT, UR6, -0x1, URZ ;  /* 0xffffffff06047890 */ /* 0x000fe4000fffe0ff */
[----:B------:R-:W-:Y:S02]  /*1490*/  UISETP.LT.U32.AND UP0, UPT, UR53, 0x2, UPT ;  /* 0x000000023500788c */ /* 0x000fe4000bf01070 */
[----:B------:R-:W-:Y:S02]  /*14a0*/  UISETP.GE.U32.AND UP1, UPT, UR4, -0xff, UPT ;  /* 0xffffff010400788c */ /* 0x000fe4000bf26070 */
[----:B------:R-:W-:-:S04]  /*14b0*/  USEL UR37, UR53, 0x2, UP0 ;  /* 0x0000000235257887 */ /* 0x000fc80008000000 */
[----:B------:R-:W-:Y:S02]  /*14c0*/  UIADD3 UR30, UPT, UPT, UR37, -0x1, URZ ;  /* 0xffffffff251e7890 */ /* 0x000fe4000fffe0ff */
[----:B------:R-:W-:-:S03]  /*14d0*/  UIADD3 UR54, UPT, UPT, UR53, -UR37, URZ ;  /* 0x8000002535367290 */ /* 0x000fc6000fffe0ff */
[----:B------:R-:W-:-:S04]  /*14e0*/  @UP1 UIADD3 UR30, UPT, UPT, UR37, URZ, URZ ;  /* 0x000000ff251e1290 */ /* 0x000fc8000fffe0ff */
[----:B--2---:R-:W-:-:S12]  /*14f0*/  UIADD3 UR30, UPT, UPT, UR30, 0x1, URZ ;  /* 0x000000011e1e7890 */ /* 0x004fd8000fffe0ff */
.L_x_39:
[----:B------:R-:W-:Y:S01]  /*1500*/  UISETP.NE.AND UP0, UPT, UR45, URZ, UPT ;  /* 0x000000ff2d00728c */ /* 0x000fe2000bf05270 */
[----:B------:R-:W1:Y:S08]  /*1510*/  S2UR UR45, SR_CgaCtaId ;  /* 0x00000000002d79c3 */ /* 0x000e700000008800 */
[----:B------:R-:W-:Y:S05]  /*1520*/  BRA.U UP0, `(.L_x_18) ;  /* 0x0000000100347547 */ /* 0x000fea000b800000 */
[----:B------:R-:W2:Y:S01]  /*1530*/  S2R R2, SR_CgaCtaId ;  /* 0x0000000000027919 */ /* 0x000ea20000008800 */
[----:B------:R-:W-:-:S04]  /*1540*/  MOV R3, 0x400 ;  /* 0x0000040000037802 */ /* 0x000fc80000000f00 */
[----:B--2---:R-:W-:Y:S02]  /*1550*/  LEA R2, R2, R3, 0x18 ;  /* 0x0000000302027211 */ /* 0x004fe400078ec0ff */
[----:B------:R-:W-:-:S03]  /*1560*/  SHF.L.U32 R3, R11, 0x1f, RZ ;  /* 0x0000001f0b037819 */ /* 0x000fc600000006ff */
[----:B------:R-:W-:-:S04]  /*1570*/  IMAD R2, R12, 0x8, R2 ;  /* 0x000000080c027824 */ /* 0x000fc800078e0202 */
[----:B------:R-:W2:Y:S02]  /*1580*/  SYNCS.PHASECHK.TRANS64.TRYWAIT P0, [R2+URZ+0xe0], R3 ;  /* 0x0000e003020075a7 */ /* 0x000ea400080011ff */
[----:B--2---:R-:W-:Y:S05]  /*1590*/  @!P0 BRA `(.L_x_19) ;  /* 0x0000007000e48947 */ /* 0x004fea0003800000 */
.L_x_133:
[----:B------:R-:W-:Y:S01]  /*15a0*/  VIADD R12, R12, 0x1 ;  /* 0x000000010c0c7836 */ /* 0x000fe20000000000 */
[----:B------:R2:W-:Y:S04]  /*15b0*/  SYNCS.ARRIVE.TRANS64.A1T0 RZ, [R2+URZ+0xd0], RZ ;  /* 0x0000d0ff02ff79a7 */ /* 0x0005e800081000ff */
[----:B------:R-:W-:-:S04]  /*15c0*/  ISETP.NE.AND P0, PT, R12, 0x2, PT ;  /* 0x000000020c00780c */ /* 0x000fc80003f05270 */
[----:B------:R-:W-:Y:S02]  /*15d0*/  SEL R12, R12, RZ, P0 ;  /* 0x000000ff0c0c7207 */ /* 0x000fe40000000000 */
[----:B--2---:R-:W-:-:S04]  /*15e0*/  SEL R2, RZ, 0x1, P0 ;  /* 0x00000001ff027807 */ /* 0x004fc80000000000 */
[----:B------:R-:W-:-:S07]  /*15f0*/  LOP3.LUT R11, R11, R2, RZ, 0x3c, !PT ;  /* 0x000000020b0b7212 */ /* 0x000fce00078e3cff */
.L_x_18:
[----:B------:R-:W-:Y:S01]  /*1600*/  UMOV UR13, 0x400 ;  /* 0x00000400000d7882 */ /* 0x000fe20000000000 */
[----:B------:R-:W-:Y:S01]  /*1610*/  SHF.L.U32 R2, R17, 0x1f, RZ ;  /* 0x0000001f11027819 */ /* 0x000fe200000006ff */
[----:B-1----:R-:W-:Y:S01]  /*1620*/  ULEA UR13, UR45, UR13, 0x18 ;  /* 0x0000000d2d0d7291 */ /* 0x002fe2000f8ec0ff */
[----:B------:R-:W-:Y:S01]  /*1630*/  R2UR UR50, R15 ;  /* 0x000000000f3272ca */ /* 0x000fe200000e0000 */
[----:B------:R-:W-:Y:S01]  /*1640*/  UISETP.GE.U32.AND UP0, UPT, UR55, 0xff, UPT ;  /* 0x000000ff3700788c */ /* 0x000fe2000bf06070 */
[----:B------:R-:W-:Y:S01]  /*1650*/  R2UR UR34, R14 ;  /* 0x000000000e2272ca */ /* 0x000fe200000e0000 */
[----:B------:R-:W-:Y:S01]  /*1660*/  ULEA UR4, UR29, UR13, 0x3 ;  /* 0x0000000d1d047291 */ /* 0x000fe2000f8e18ff */
[----:B------:R-:W-:-:S08]  /*1670*/  UMOV UR21, URZ ;  /* 0x000000ff00157c82 */ /* 0x000fd00008000000 */
[----:B------:R1:W2:Y:S01]  /*1680*/  SYNCS.PHASECHK.TRANS64.TRYWAIT P2, [UR4+0x10], R2 ;  /* 0x00001002ff0075a7 */ /* 0x0002a20008041104 */
[----:B------:R-:W-:Y:S02]  /*1690*/  USHF.L.U32 UR50, UR50, 0x6, URZ ;  /* 0x0000000632327899 */ /* 0x000fe400080006ff */
[----:B------:R-:W-:Y:S01]  /*16a0*/  USHF.L.U32 UR34, UR34, 0x7, URZ ;  /* 0x0000000722227899 */ /* 0x000fe200080006ff */
[----:B------:R-:W-:Y:S11]  /*16b0*/  BRA.U !UP0, `(.L_x_20) ;  /* 0x00000005081c7547 */ /* 0x000ff6000b800000 */
[----:B------:R-:W-:Y:S02]  /*16c0*/  UIADD3 UR42, UPT, UPT, UR50, 0x20, URZ ;  /* 0x00000020322a7890 */ /* 0x000fe4000fffe0ff */
[----:B------:R-:W-:Y:S02]  /*16d0*/  UIADD3 UR26, UPT, UPT, UR34, 0x20, URZ ;  /* 0x00000020221a7890 */ /* 0x000fe4000fffe0ff */
[----:B------:R-:W-:Y:S02]  /*16e0*/  UIADD3 UR18, UPT, UPT, UR34, 0x40, URZ ;  /* 0x0000004022127890 */ /* 0x000fe4000fffe0ff */
[----:B------:R-:W-:Y:S01]  /*16f0*/  UIADD3 UR10, UPT, UPT, UR34, 0x60, URZ ;  /* 0x00000060220a7890 */ /* 0x000fe2000fffe0ff */
[----:B------:R-:W-:Y:S01]  /*1700*/  UMOV UR14, URZ ;  /* 0x000000ff000e7c82 */ /* 0x000fe20008000000 */
[----:B------:R-:W-:-:S10]  /*1710*/  UMOV UR5, UR29 ;  /* 0x0000001d00057c82 */ /* 0x000fd40008000000 */
.L_x_27:
[----:B------:R-:W-:Y:S01]  /*1720*/  ULEA UR49, UR5, UR13, 0x3 ;  /* 0x0000000d05317291 */ /* 0x000fe2000f8e18ff */
[----:B--2---:R-:W-:Y:S01]  /*1730*/  @!P5 MOV R3, 0x18000 ;  /* 0x000180000003d802 */ /* 0x004fe20000000f00 */
[----:B--2---:R-:W-:Y:S10]  /*1740*/  @P2 BRA `(.L_x_21) ;  /* 0x00000000000c2947 */ /* 0x004ff40003800000 */
[----:B------:R-:W-:-:S04]  /*1750*/  SHF.L.U32 R4, R17, 0x1f, RZ ;  /* 0x0000001f11047819 */ /* 0x000fc800000006ff */
[----:B------:R-:W2:Y:S02]  /*1760*/  SYNCS.PHASECHK.TRANS64.TRYWAIT P0, [UR49+0x10], R4 ;  /* 0x00001004ff0075a7 */ /* 0x000ea40008001131 */
[----:B--2---:R-:W-:Y:S05]  /*1770*/  @!P0 BRA `(.L_x_22) ;  /* 0x0000007000808947 */ /* 0x004fea0003800000 */
.L_x_21:
[----:B------:R2:W-:Y:S01]  /*1780*/  @!P5 SYNCS.ARRIVE.TRANS64 RZ, [UR49], R3 ;  /* 0x00000003ffffd9a7 */ /* 0x0005e20008000031 */
[----:B------:R-:W-:Y:S04]  /*1790*/  BSSY.RECONVERGENT B0, `(.L_x_23) ;  /* 0x0000003000007945 */ /* 0x000fe80003800200 */
[----:B------:R-:W-:Y:S05]  /*17a0*/  @P4 BRA `(.L_x_24) ;  /* 0x0000000000044947 */ /* 0x000fea0003800000 */
[----:B------:R-:W-:Y:S05]  /*17b0*/  BPT.TRAP 0x1 ;  /* 0x000000040000795c */ /* 0x000fea0000300000 */
.L_x_24:
[----:B------:R-:W-:Y:S05]  /*17c0*/  BSYNC.RECONVERGENT B0 ;  /* 0x0000000000007941 */ /* 0x000fea0003800200 */
.L_x_23:
[----:B------:R-:W-:Y:S01]  /*17d0*/  UIADD3 UR4, UPT, UPT, UR5, 0x1, URZ ;  /* 0x0000000105047890 */ /* 0x000fe2000fffe0ff */
[----:B------:R-:W-:Y:S01]  /*17e0*/  BSSY.RECONVERGENT B0, `(.L_x_25) ;  /* 0x000002f000007945 */ /* 0x000fe20003800200 */
[----:B------:R-:W-:Y:S02]  /*17f0*/  ELECT P0, URZ, PT ;  /* 0x0000000000ff782f */ /* 0x000fe40003800000 */
[----:B------:R-:W-:-:S04]  /*1800*/  UISETP.NE.AND UP0, UPT, UR4, 0x2, UPT ;  /* 0x000000020400788c */ /* 0x000fc8000bf05270 */
[----:B------:R-:W-:Y:S02]  /*1810*/  USEL UR6, URZ, 0x1, UP0 ;  /* 0x00000001ff067887 */ /* 0x000fe40008000000 */
[----:B------:R-:W-:-:S04]  /*1820*/  USEL UR29, UR4, URZ, UP0 ;  /* 0x000000ff041d7287 */ /* 0x000fc80008000000 */
[----:B------:R-:W-:Y:S01]  /*1830*/  ULEA UR4, UR29, UR13, 0x3 ;  /* 0x0000000d1d047291 */ /* 0x000fe2000f8e18ff */
[----:B------:R-:W-:-:S04]  /*1840*/  LOP3.LUT R17, R17, UR6, RZ, 0x3c, !PT ;  /* 0x0000000611117c12 */ /* 0x000fc8000f8e3cff */
[----:B-1----:R-:W-:-:S04]  /*1850*/  SHF.L.U32 R2, R17, 0x1f, RZ ;  /* 0x0000001f11027819 */ /* 0x002fc800000006ff */
[----:B------:R1:W1:Y:S01]  /*1860*/  SYNCS.PHASECHK.TRANS64.TRYWAIT P2, [UR4+0x10], R2 ;  /* 0x00001002ff0075a7 */ /* 0x0002620008041104 */
[----:B------:R-:W-:Y:S05]  /*1870*/  @!P0 BRA `(.L_x_26) ;  /* 0x0000000000948947 */ /* 0x000fea0003800000 */
[----:B------:R-:W-:Y:S02]  /*1880*/  ULEA UR40, UR5, UR13, 0xf ;  /* 0x0000000d05287291 */ /* 0x000fe4000f8e78ff */
[----:B------:R-:W-:Y:S02]  /*1890*/  UIADD3 UR22, UP1, UPT, UR46, 0x80, URZ ;  /* 0x000000802e167890 */ /* 0x000fe4000ff3e0ff */
[----:B------:R-:W-:Y:S02]  /*18a0*/  ULEA UR8, UR5, UR13, 0x10 ;  /* 0x0000000d05087291 */ /* 0x000fe4000f8e80ff */
[----:B------:R-:W-:Y:S02]  /*18b0*/  UIADD3 UR6, UP0, UPT, UR46, 0x180, URZ ;  /* 0x000001802e067890 */ /* 0x000fe4000ff1e0ff */
[----:B------:R-:W-:Y:S02]  /*18c0*/  USHF.L.U32 UR51, UR14, 0x7, URZ ;  /* 0x000000070e337899 */ /* 0x000fe400080006ff */
[----:B------:R-:W-:-:S02]  /*18d0*/  UIADD3.X UR23, UPT, UPT, URZ, UR47, URZ, UP1, !UPT ;  /* 0x0000002fff177290 */ /* 0x000fc40008ffe4ff */
[----:B------:R-:W-:Y:S02]  /*18e0*/  UIADD3 UR48, UPT, UPT, UR40, 0x8800, URZ ;  /* 0x0000880028307890 */ /* 0x000fe4000fffe0ff */
[----:B------:R-:W-:Y:S02]  /*18f0*/  UIADD3 UR40, UPT, UPT, UR40, 0xc800, URZ ;  /* 0x0000c80028287890 */ /* 0x000fe4000fffe0ff */
[----:B------:R-:W-:Y:S02]  /*1900*/  UIADD3.X UR7, UPT, UPT, URZ, UR47, URZ, UP0, !UPT ;  /* 0x0000002fff077290 */ /* 0x000fe400087fe4ff */
[----:B------:R-:W-:Y:S02]  /*1910*/  UIADD3 UR32, UPT, UPT, UR8, 0x18800, URZ ;  /* 0x0001880008207890 */ /* 0x000fe4000fffe0ff */
[----:B------:R-:W-:Y:S02]  /*1920*/  UIADD3 UR24, UPT, UPT, UR8, 0x1c800, URZ ;  /* 0x0001c80008187890 */ /* 0x000fe4000fffe0ff */
[----:B------:R-:W-:-:S02]  /*1930*/  UIADD3 UR16, UPT, UPT, UR8, 0x20800, URZ ;  /* 0x0002080008107890 */ /* 0x000fc4000fffe0ff */
[----:B------:R-:W-:Y:S01]  /*1940*/  UIADD3 UR8, UPT, UPT, UR8, 0x24800, URZ ;  /* 0x0002480008087890 */ /* 0x000fe2000fffe0ff */
[----:B------:R-:W-:Y:S01]  /*1950*/  UMOV UR38, 0x0 ;  /* 0x0000000000267882 */ /* 0x000fe20000000000 */
[----:B------:R-:W-:Y:S01]  /*1960*/  UMOV UR39, 0x10000000 ;  /* 0x1000000000277882 */ /* 0x000fe20000000000 */
[----:B------:R-:W-:Y:S01]  /*1970*/  UMOV UR41, UR49 ;  /* 0x0000003100297c82 */ /* 0x000fe20008000000 */
[----:B------:R-:W-:Y:S01]  /*1980*/  UMOV UR44, UR52 ;  /* 0x00000034002c7c82 */ /* 0x000fe20008000000 */
[----:B------:R-:W-:Y:S01]  /*1990*/  UMOV UR43, UR51 ;  /* 0x00000033002b7c82 */ /* 0x000fe20008000000 */
[----:B------:R-:W-:Y:S01]  /*19a0*/  UMOV UR33, UR49 ;  /* 0x0000003100217c82 */ /* 0x000fe20008000000 */
[----:B------:R-:W-:Y:S01]  /*19b0*/  UMOV UR36, UR52 ;  /* 0x0000003400247c82 */ /* 0x000fe20008000000 */
[----:B------:R-:W-:Y:S01]  /*19c0*/  UMOV UR35, UR51 ;  /* 0x0000003300237c82 */ /* 0x000fe20008000000 */
[----:B------:R1:W-:Y:S01]  /*19d0*/  UTMALDG.3D [UR48], [UR22], desc[UR38] ;  /* 0x00002630160075b4 */ /* 0x0003e20008011000 */
[----:B------:R-:W-:Y:S01]  /*19e0*/  UMOV UR25, UR49 ;  /* 0x0000003100197c82 */ /* 0x000fe20008000000 */
        /* <DEDUP_REMOVED lines=9> */
[----:B------:R1:W-:Y:S01]  /*1a80*/  UTMALDG.3D [UR32], [UR6], desc[UR38] ;  /* 0x00002620060075b4 */ /* 0x0003e20008011000 */
[----:B------:R1:W-:Y:S01]  /*1a90*/  UTMALDG.3D [UR24], [UR6], desc[UR38] ;  /* 0x00002618060075b4 */ /* 0x0003e20008011000 */
[----:B------:R1:W-:Y:S01]  /*1aa0*/  UTMALDG.3D [UR16], [UR6], desc[UR38] ;  /* 0x00002610060075b4 */ /* 0x0003e20008011000 */
[----:B------:R1:W-:Y:S01]  /*1ab0*/  UTMALDG.3D [UR8], [UR6], desc[UR38] ;  /* 0x00002608060075b4 */ /* 0x0003e20008011000 */
[----:B------:R-:W-:Y:S01]  /*1ac0*/  NOP ;  /* 0x0000000000007918 */ /* 0x000fe20000000000 */
.L_x_26:
[----:B-1----:R-:W-:Y:S05]  /*1ad0*/  BSYNC.RECONVERGENT B0 ;  /* 0x0000000000007941 */ /* 0x002fea0003800200 */
.L_x_25:
[----:B------:R-:W-:Y:S01]  /*1ae0*/  UIADD3 UR14, UPT, UPT, UR14, 0x1, URZ ;  /* 0x000000010e0e7890 */ /* 0x000fe2000fffe0ff */
[----:B------:R-:W-:Y:S01]  /*1af0*/  UMOV UR5, UR29 ;  /* 0x0000001d00057c82 */ /* 0x000fe20008000000 */
[----:B------:R-:W-:Y:S02]  /*1b00*/  UMOV UR21, UR30 ;  /* 0x0000001e00157c82 */ /* 0x000fe40008000000 */
[----:B------:R-:W-:-:S09]  /*1b10*/  UISETP.NE.AND UP0, UPT, UR14, UR30, UPT ;  /* 0x0000001e0e00728c */ /* 0x000fd2000bf05270 */
[----:B------:R-:W-:Y:S05]  /*1b20*/  BRA.U UP0, `(.L_x_27) ;  /* 0xfffffff900fc7547 */ /* 0x000fea000b83ffff */
.L_x_20:
[----:B------:R-:W-:Y:S01]  /*1b30*/  ULEA UR4, UR29, UR13, 0x3 ;  /* 0x0000000d1d047291 */ /* 0x000fe2000f8e18ff */
[----:B-1----:R-:W-:Y:S01]  /*1b40*/  SHF.L.U32 R2, R17, 0x1f, RZ ;  /* 0x0000001f11027819 */ /* 0x002fe200000006ff */
[----:B------:R-:W-:Y:S01]  /*1b50*/  @!P1 SYNCS.ARRIVE.TRANS64.A1T0 RZ, [UR13+0x68], RZ ;  /* 0x000068ffffff99a7 */ /* 0x000fe2000810000d */
[----:B------:R-:W-:-:S06]  /*1b60*/  UISETP.GT.AND UP0, UPT, UR53, UR37, UPT ;  /* 0x000000253500728c */ /* 0x000fcc000bf04270 */
[----:B------:R1:W1:Y:S03]  /*1b70*/  SYNCS.PHASECHK.TRANS64.TRYWAIT P1, [UR4+0x10], R2 ;  /* 0x00001002ff0075a7 */ /* 0x0002660008021104 */
[----:B------:R-:W-:Y:S05]  /*1b80*/  BRA.U !UP0, `(.L_x_28) ;  /* 0x0000000508187547 */ /* 0x000fea000b800000 */
[----:B------:R-:W-:Y:S02]  /*1b90*/  UIADD3 UR31, UPT, UPT, UR54, UR21, URZ ;  /* 0x00000015361f7290 */ /* 0x000fe4000fffe0ff */
[----:B------:R-:W-:Y:S02]  /*1ba0*/  UIADD3 UR42, UPT, UPT, UR50, 0x20, URZ ;  /* 0x00000020322a7890 */ /* 0x000fe4000fffe0ff */
[----:B------:R-:W-:Y:S02]  /*1bb0*/  UIADD3 UR26, UPT, UPT, UR34, 0x20, URZ ;  /* 0x00000020221a7890 */ /* 0x000fe4000fffe0ff */
[----:B------:R-:W-:Y:S02]  /*1bc0*/  UIADD3 UR18, UPT, UPT, UR34, 0x40, URZ ;  /* 0x0000004022127890 */ /* 0x000fe4000fffe0ff */
[----:B------:R-:W-:Y:S01]  /*1bd0*/  UIADD3 UR10, UPT, UPT, UR34, 0x60, URZ ;  /* 0x00000060220a7890 */ /* 0x000fe2000fffe0ff */
[----:B------:R-:W-:-:S11]  /*1be0*/  UMOV UR5, UR29 ;  /* 0x0000001d00057c82 */ /* 0x000fd60008000000 */
.L_x_35:
[----:B------:R-:W-:Y:S01]  /*1bf0*/  ULEA UR49, UR5, UR13, 0x3 ;  /* 0x0000000d05317291 */ /* 0x000fe2000f8e18ff */
[----:B--2---:R-:W-:Y:S01]  /*1c00*/  @!P5 MOV R3, 0x18000 ;  /* 0x000180000003d802 */ /* 0x004fe20000000f00 */
[----:B-1----:R-:W-:Y:S10]  /*1c10*/  @P1 BRA `(.L_x_29) ;  /* 0x00000000000c1947 */ /* 0x002ff40003800000 */
[----:B------:R-:W-:-:S04]  /*1c20*/  SHF.L.U32 R4, R17, 0x1f, RZ ;  /* 0x0000001f11047819 */ /* 0x000fc800000006ff */
[----:B------:R-:W1:Y:S02]  /*1c30*/  SYNCS.PHASECHK.TRANS64.TRYWAIT P0, [UR49+0x10], R4 ;  /* 0x00001004ff0075a7 */ /* 0x000e640008001131 */
[----:B-1----:R-:W-:Y:S05]  /*1c40*/  @!P0 BRA `(.L_x_30) ;  /* 0x0000006c00648947 */ /* 0x002fea0003800000 */
.L_x_29:
[----:B------:R2:W-:Y:S01]  /*1c50*/  @!P5 SYNCS.ARRIVE.TRANS64 RZ, [UR49], R3 ;  /* 0x00000003ffffd9a7 */ /* 0x0005e20008000031 */
[----:B------:R-:W-:Y:S04]  /*1c60*/  BSSY.RECONVERGENT B0, `(.L_x_31) ;  /* 0x0000003000007945 */ /* 0x000fe80003800200 */
[----:B------:R-:W-:Y:S05]  /*1c70*/  @P4 BRA `(.L_x_32) ;  /* 0x0000000000044947 */ /* 0x000fea0003800000 */
[----:B------:R-:W-:Y:S05]  /*1c80*/  BPT.TRAP 0x1 ;  /* 0x000000040000795c */ /* 0x000fea0000300000 */
.L_x_32:
[----:B------:R-:W-:Y:S05]  /*1c90*/  BSYNC.RECONVERGENT B0 ;  /* 0x0000000000007941 */ /* 0x000fea0003800200 */
.L_x_31:
        /* <DEDUP_REMOVED lines=48> */
.L_x_34:
[----:B-1----:R-:W-:Y:S05]  /*1fa0*/  BSYNC.RECONVERGENT B0 ;  /* 0x0000000000007941 */ /* 0x002fea0003800200 */
.L_x_33:
[----:B------:R-:W-:Y:S01]  /*1fb0*/  UIADD3 UR21, UPT, UPT, UR21, 0x1, URZ ;  /* 0x0000000115157890 */ /* 0x000fe2000fffe0ff */
[----:B------:R-:W-:-:S03]  /*1fc0*/  UMOV UR5, UR29 ;  /* 0x0000001d00057c82 */ /* 0x000fc60008000000 */
[----:B------:R-:W-:-:S09]  /*1fd0*/  UISETP.NE.AND UP0, UPT, UR21, UR31, UPT ;  /* 0x0000001f1500728c */ /* 0x000fd2000bf05270 */
[----:B------:R-:W-:Y:S05]  /*1fe0*/  BRA.U UP0, `(.L_x_35) ;  /* 0xfffffffd00007547 */ /* 0x000fea000b83ffff */
.L_x_28:
[C---:B-1----:R-:W-:Y:S01]  /*1ff0*/  LEA R2, R16.reuse, UR13, 0x3 ;  /* 0x0000000d10027c11 */ /* 0x042fe2000f8e18ff */
[----:B------:R-:W-:Y:S01]  /*2000*/  NOP ;  /* 0x0000000000007918 */ /* 0x000fe20000000000 */
[----:B--2---:R-:W-:Y:S02]  /*2010*/  SHF.L.U32 R3, R13, 0x1f, RZ ;  /* 0x0000001f0d037819 */ /* 0x004fe400000006ff */
[----:B------:R-:W-:Y:S02]  /*2020*/  LEA R4, R16, UR13, 0x4 ;  /* 0x0000000d10047c11 */ /* 0x000fe4000f8e20ff */
[----:B------:R-:W1:Y:S02]  /*2030*/  SYNCS.PHASECHK.TRANS64.TRYWAIT P0, [R2+URZ+0x70], R3 ;  /* 0x00007003020075a7 */ /* 0x000e6400080011ff */
[----:B-1----:R-:W-:Y:S05]  /*2040*/  @!P0 BRA `(.L_x_36) ;  /* 0x00000068007c8947 */ /* 0x002fea0003800000 */
.L_x_136:
[----:B------:R-:W2:Y:S01]  /*2050*/  LDS.128 R4, [R4+0x100] ;  /* 0x0001000004047984 */ /* 0x000ea20000000c00 */
[----:B---3--:R-:W-:Y:S01]  /*2060*/  ISETP.GE.AND P0, PT, R26, 0x1, PT ;  /* 0x000000011a00780c */ /* 0x008fe20003f06270 */
[----:B-1----:R-:W-:Y:S01]  /*2070*/  VIADD R2, R2, 0x80 ;  /* 0x0000008002027836 */ /* 0x002fe20000000000 */
[----:B------:R-:W-:Y:S01]  /*2080*/  @!PT LDS RZ, [RZ] ;  /* 0x00000000fffff984 */ /* 0x000fe20000000800 */
[----:B------:R-:W-:Y:S01]  /*2090*/  @!PT LDS RZ, [RZ] ;  /* 0x00000000fffff984 */ /* 0x000fe20000000800 */
[----:B------:R-:W-:Y:S01]  /*20a0*/  @!PT LDS RZ, [RZ] ;  /* 0x00000000fffff984 */ /* 0x000fe20000000800 */
[----:B------:R-:W-:Y:S01]  /*20b0*/  @!PT LDS RZ, [RZ] ;  /* 0x00000000fffff984 */ /* 0x000fe20000000800 */
[----:B------:R1:W-:Y:S06]  /*20c0*/  MEMBAR.ALL.CTA ;  /* 0x0000000000007992 */ /* 0x0003ec0000008000 */
[----:B-1----:R-:W1:Y:S01]  /*20d0*/  FENCE.VIEW.ASYNC.S ;  /* 0x00000000000073c6 */ /* 0x002e620000000000 */
[----:B------:R-:W-:-:S04]  /*20e0*/  PRMT R2, RZ, 0x654, R2 ;  /* 0x00000654ff027816 */ /* 0x000fc80000000002 */
[----:B-1----:R1:W-:Y:S01]  /*20f0*/  SYNCS.ARRIVE.TRANS64.RED.A1T0 RZ, [R2+URZ], RZ ;  /* 0x000000ff02ff79a7 */ /* 0x0023e200081004ff */
[----:B--2---:R-:W-:-:S13]  /*2100*/  LOP3.LUT P2, RZ, R6, 0x1, RZ, 0xc0, !PT ;  /* 0x0000000106ff7812 */ /* 0x004fda000784c0ff */
[----:B------:R-:W-:Y:S01]  /*2110*/  @P2 SHF.R.U32.HI R3, RZ, 0x10, R5 ;  /* 0x00000010ff032819 */ /* 0x000fe20000011605 */
[----:B------:R-:W-:Y:S01]  /*2120*/  VOTEU.ANY UP0, P2 ;  /* 0x0000000000ff7886 */ /* 0x000fe20001000100 */
[----:B------:R-:W-:Y:S02]  /*2130*/  @P2 MOV R10, R4 ;  /* 0x00000004000a2202 */ /* 0x000fe40000000f00 */
[----:B------:R-:W-:Y:S02]  /*2140*/  @P2 R2UR.BROADCAST UR4, R3 ;  /* 0x00000000030422ca */ /* 0x000fe400008e0000 */
[----:B------:R-:W-:-:S11]  /*2150*/  @P2 LOP3.LUT R9, R5, 0xffff, RZ, 0xc0, !PT ;  /* 0x0000ffff05092812 */ /* 0x000fd600078ec0ff */
[----:B------:R-:W-:Y:S01]  /*2160*/  @UP0 UMOV UR52, UR4 ;  /* 0x0000000400340c82 */ /* 0x000fe20008000000 */
[----:B-1----:R-:W-:Y:S05]  /*2170*/  @!P0 BRA `(.L_x_37) ;  /* 0x0000000000b88947 */ /* 0x002fea0003800000 */
[----:B------:R-:W4:Y:S01]  /*2180*/  LDC.64 R4, c[0x0][0xb18] ;  /* 0x0002c600ff047b82 */ /* 0x000f220000000a00 */
[----:B------:R-:W-:-:S07]  /*2190*/  ISETP.NE.AND P3, PT, R26, 0x1, PT ;  /* 0x000000011a00780c */ /* 0x000fce0003f65270 */
[----:B------:R-:W1:Y:S08]  /*21a0*/  LDC.64 R6, c[0x0][0xb10] ;  /* 0x0002c400ff067b82 */ /* 0x000e700000000a00 */
[----:B------:R-:W2:Y:S08]  /*21b0*/  LDC R14, c[0x0][0xb20] ;  /* 0x0002c800ff0e7b82 */ /* 0x000eb00000000800 */
[----:B------:R-:W3:Y:S01]  /*21c0*/  LDC R15, c[0x0][0xb0c] ;  /* 0x0002c300ff0f7b82 */ /* 0x000ee20000000800 */
[----:B----4-:R-:W-:Y:S01]  /*21d0*/  IMAD.HI.U32 R19, R0, R5, RZ ;  /* 0x0000000500137227 */ /* 0x010fe200078e00ff */
[----:B------:R-:W-:-:S03]  /*21e0*/  ISETP.NE.AND P0, PT, R4, 0x1, PT ;  /* 0x000000010400780c */ /* 0x000fc60003f05270 */
[----:B------:R-:W-:-:S03]  /*21f0*/  IMAD.HI.U32 R5, R9, R5, RZ ;  /* 0x0000000509057227 */ /* 0x000fc600078e00ff */
[----:B------:R-:W4:Y:S01]  /*2200*/  LDC.64 R2, c[0x0][0xb28] ;  /* 0x0002ca00ff027b82 */ /* 0x000f220000000a00 */
[----:B-1----:R-:W-:-:S04]  /*2210*/  IMAD.HI.U32 R20, R8, R6, RZ ;  /* 0x0000000608147227 */ /* 0x002fc800078e00ff */
[----:B------:R-:W-:Y:S01]  /*2220*/  IMAD.HI.U32 R21, R10, R6, RZ ;  /* 0x000000060a157227 */ /* 0x000fe200078e00ff */
[----:B------:R-:W-:Y:S02]  /*2230*/  SHF.R.U32.HI R20, RZ, R7, R20 ;  /* 0x00000007ff147219 */ /* 0x000fe40000011614 */
[-C--:B--2---:R-:W-:Y:S02]  /*2240*/  SHF.R.U32.HI R19, RZ, R14.reuse, R19 ;  /* 0x0000000eff137219 */ /* 0x084fe40000011613 */
[----:B------:R-:W-:Y:S02]  /*2250*/  SHF.R.U32.HI R5, RZ, R14, R5 ;  /* 0x0000000eff057219 */ /* 0x000fe40000011605 */
[----:B------:R-:W-:Y:S02]  /*2260*/  SEL R19, R0, R19, !P0 ;  /* 0x0000001300137207 */ /* 0x000fe40004000000 */
[----:B------:R-:W-:Y:S02]  /*2270*/  SHF.R.U32.HI R21, RZ, R7, R21 ;  /* 0x00000007ff157219 */ /* 0x000fe40000011615 */
[----:B---3--:R-:W-:-:S02]  /*2280*/  ISETP.NE.AND P1, PT, R15, 0x1, PT ;  /* 0x000000010f00780c */ /* 0x008fc40003f25270 */
[----:B------:R-:W-:Y:S02]  /*2290*/  SEL R5, R9, R5, !P0 ;  /* 0x0000000509057207 */ /* 0x000fe40004000000 */
[----:B------:R-:W-:Y:S02]  /*22a0*/  SEL R20, R8, R20, !P1 ;  /* 0x0000001408147207 */ /* 0x000fe40004800000 */
[----:B------:R-:W-:Y:S01]  /*22b0*/  SEL R21, R10, R21, !P1 ;  /* 0x000000150a157207 */ /* 0x000fe20004800000 */
[----:B----4-:R-:W-:-:S04]  /*22c0*/  IMAD.HI.U32 R18, R19, R2, RZ ;  /* 0x0000000213127227 */ /* 0x010fc800078e00ff */
        /* <DEDUP_REMOVED lines=10> */
[----:B------:R-:W-:-:S04]  /*2370*/  @!P0 IMAD.HI.U32 R7, R21, R2, RZ ;  /* 0x0000000215078227 */ /* 0x000fc800078e00ff */
[----:B------:R-:W-:Y:S01]  /*2380*/  IMAD.MOV R2, RZ, RZ, -R6 ;  /* 0x000000ffff027224 */ /* 0x000fe200078e0a06 */
[----:B------:R-:W-:Y:S02]  /*2390*/  @!P0 SHF.R.U32.HI R3, RZ, R3, R7 ;  /* 0x00000003ff038219 */ /* 0x000fe40000011607 */
[----:B------:R-:W-:Y:S01]  /*23a0*/  IADD3 R7, PT, PT, -R5, RZ, RZ ;  /* 0x000000ff05077210 */ /* 0x000fe20007ffe1ff */
[----:B------:R-:W-:Y:S01]  /*23b0*/  IMAD R2, R26, R2, R5 ;  /* 0x000000021a027224 */ /* 0x000fe200078e0205 */
        /* <DEDUP_REMOVED lines=10> */
.L_x_37:
[----:B------:R-:W1:Y:S02]  /*2460*/  LDCU UR4, c[0x0][0xb30] ;  /* 0x00016600ff0477ac */ /* 0x000e640008000800 */
[----:B-1----:R-:W-:-:S09]  /*2470*/  UISETP.NE.AND UP0, UPT, UR4, 0x1, UPT ;  /* 0x000000010400788c */ /* 0x002fd2000bf05270 */
[----:B------:R-:W-:Y:S05]  /*2480*/  BRA.U UP0, `(.L_x_38) ;  /* 0x0000000100407547 */ /* 0x000fea000b800000 */
[----:B------:R-:W1:Y:S08]  /*2490*/  LDC.64 R4, c[0x0][0xb10] ;  /* 0x0002c400ff047b82 */ /* 0x000e700000000a00 */
[----:B------:R-:W2:Y:S08]  /*24a0*/  LDC.64 R2, c[0x0][0xb18] ;  /* 0x0002c600ff027b82 */ /* 0x000eb00000000a00 */
[----:B------:R-:W3:Y:S08]  /*24b0*/  LDC R6, c[0x0][0xb20] ;  /* 0x0002c800ff067b82 */ /* 0x000ef00000000800 */
[----:B------:R-:W4:Y:S01]  /*24c0*/  LDC R7, c[0x0][0xb0c] ;  /* 0x0002c300ff077b82 */ /* 0x000f220000000800 */
[----:B-1----:R-:W-:-:S05]  /*24d0*/  IMAD.HI.U32 R4, R10, R4, RZ ;  /* 0x000000040a047227 */ /* 0x002fca00078e00ff */
[----:B------:R-:W-:Y:S01]  /*24e0*/  SHF.R.U32.HI R4, RZ, R5, R4 ;  /* 0x00000005ff047219 */ /* 0x000fe20000011604 */
[----:B--2---:R-:W-:Y:S01]  /*24f0*/  IMAD.HI.U32 R3, R9, R3, RZ ;  /* 0x0000000309037227 */ /* 0x004fe200078e00ff */
[----:B------:R-:W-:-:S04]  /*2500*/  ISETP.NE.AND P0, PT, R2, 0x1, PT ;  /* 0x000000010200780c */ /* 0x000fc80003f05270 */
[----:B---3--:R-:W-:-:S04]  /*2510*/  SHF.R.U32.HI R3, RZ, R6, R3 ;  /* 0x00000006ff037219 */ /* 0x008fc80000011603 */
[----:B------:R-:W-:Y:S02]  /*2520*/  SEL R3, R9, R3, !P0 ;  /* 0x0000000309037207 */ /* 0x000fe40004000000 */
[----:B----4-:R-:W-:-:S04]  /*2530*/  ISETP.NE.AND P1, PT, R7, 0x1, PT ;  /* 0x000000010700780c */ /* 0x010fc80003f25270 */
[----:B------:R-:W-:-:S05]  /*2540*/  SEL R4, R10, R4, !P1 ;  /* 0x000000040a047207 */ /* 0x000fca0004800000 */
[----:B------:R-:W-:Y:S02]  /*2550*/  IMAD.IADD R5, R3, 0x1, -R4 ;  /* 0x0000000103057824 */ /* 0x000fe400078e0a04 */
[----:B------:R-:W-:Y:S02]  /*2560*/  IMAD.IADD R3, R4, 0x1, -R3 ;  /* 0x0000000104037824 */ /* 0x000fe400078e0a03 */
[----:B------:R-:W-:Y:S02]  /*2570*/  IMAD R10, R5, R7, R10 ;  /* 0x00000007050a7224 */ /* 0x000fe400078e020a */
[----:B------:R-:W-:-:S07]  /*2580*/  IMAD R9, R3, R2, R9 ;  /* 0x0000000203097224 */ /* 0x000fce00078e0209 */
.L_x_38:
[----:B------:R-:W-:Y:S01]  /*2590*/  VIADD R16, R16, 0x1 ;  /* 0x0000000110107836 */ /* 0x000fe20000000000 */
[----:B------:R-:W-:Y:S01]  /*25a0*/  PLOP3.LUT P1, PT, PT, PT, PT, 0x80, 0x8 ;  /* 0x000000000008781c */ /* 0x000fe20003f2f070 */
[----:B------:R-:W-:Y:S02]  /*25b0*/  IMAD.IADD R15, R10, 0x1, R63 ;  /* 0x000000010a0f7824 */ /* 0x000fe400078e023f */
[----:B------:R-:W-:Y:S01]  /*25c0*/  IMAD.IADD R14, R9, 0x1, R62 ;  /* 0x00000001090e7824 */ /* 0x000fe200078e023e */
[----:B------:R-:W-:-:S04]  /*25d0*/  ISETP.NE.AND P0, PT, R16, 0x2, PT ;  /* 0x000000021000780c */ /* 0x000fc80003f05270 */
[----:B------:R-:W-:Y:S02]  /*25e0*/  SEL R2, RZ, 0x1, P0 ;  /* 0x00000001ff027807 */ /* 0x000fe40000000000 */
[----:B------:R-:W-:Y:S02]  /*25f0*/  SEL R16, R16, RZ, P0 ;  /* 0x000000ff10107207 */ /* 0x000fe40000000000 */
[----:B------:R-:W-:Y:S01]  /*2600*/  LOP3.LUT R13, R13, R2, RZ, 0x3c, !PT ;  /* 0x000000020d0d7212 */ /* 0x000fe200078e3cff */
[----:B------:R-:W-:Y:S06]  /*2610*/  @P2 BRA `(.L_x_39) ;  /* 0xffffffec00b82947 */ /* 0x000fec000383ffff */
[----:B------:R-:W-:Y:S01]  /*2620*/  UIADD3 UR13, UPT, UPT, UR13, 0x10, URZ ;  /* 0x000000100d0d7890 */ /* 0x000fe2000fffe0ff */
[----:B------:R-:W-:-:S03]  /*2630*/  SHF.L.U32 R2, R17, 0x1f, RZ ;  /* 0x0000001f11027819 */ /* 0x000fc600000006ff */
[----:B------:R-:W-:-:S09]  /*2640*/  ULEA UR4, UR29, UR13, 0x3 ;  /* 0x0000000d1d047291 */ /* 0x000fd2000f8e18ff */
[----:B------:R-:W1:Y:S02]  /*2650*/  SYNCS.PHASECHK.TRANS64.TRYWAIT P0, [UR4], R2 ;  /* 0x00000002ff0075a7 */ /* 0x000e640008001104 */
[----:B-1----:R-:W-:Y:S05]  /*2660*/  @!P0 BRA `(.L_x_40) ;  /* 0x0000006400088947 */ /* 0x002fea0003800000 */
.L_x_138:
[----:B------:R-:W-:-:S04]  /*2670*/  UIADD3 UR4, UPT, UPT, UR29, 0x1, URZ ;  /* 0x000000011d047890 */ /* 0x000fc8000fffe0ff */
[----:B------:R-:W-:-:S04]  /*2680*/  UISETP.NE.AND UP0, UPT, UR4, 0x2, UPT ;  /* 0x000000020400788c */ /* 0x000fc8000bf05270 */
[----:B------:R-:W-:Y:S02]  /*2690*/  USEL UR5, URZ, 0x1, UP0 ;  /* 0x00000001ff057887 */ /* 0x000fe40008000000 */
[----:B------:R-:W-:-:S04]  /*26a0*/  USEL UR4, UR4, URZ, UP0 ;  /* 0x000000ff04047287 */ /* 0x000fc80008000000 */
[----:B------:R-:W-:Y:S01]  /*26b0*/  ULEA UR4, UR4, UR13, 0x3 ;  /* 0x0000000d04047291 */ /* 0x000fe2000f8e18ff */
[----:B-1----:R-:W-:-:S04]  /*26c0*/  LOP3.LUT R2, R17, UR5, RZ, 0x3c, !PT ;  /* 0x0000000511027c12 */ /* 0x002fc8000f8e3cff */
[----:B------:R-:W-:Y:S01]  /*26d0*/  SHF.L.U32 R2, R2, 0x1f, RZ ;  /* 0x0000001f02027819 */ /* 0x000fe200000006ff */
[----:B----4-:R-:W-:-:S07]  /*26e0*/  IMAD.U32 R0, RZ, RZ, UR4 ;  /* 0x00000004ff007e24 */ /* 0x010fce000f8e00ff */
.L_x_41:
[----:B-1----:R1:W2:Y:S02]  /*26f0*/  SYNCS.PHASECHK.TRANS64.TRYWAIT P0, [R0+URZ], R2 ;  /* 0x00000002000075a7 */ /* 0x0022a400080011ff */
[----:B--2---:R-:W-:Y:S05]  /*2700*/  @!P0 NANOSLEEP.SYNCS 0x989680 ;  /* 0x009896800000895d */ /* 0x004fea0003900000 */
[----:B------:R-:W2:Y:S02]  /*2710*/  @!P0 SYNCS.PHASECHK.TRANS64 P0, [R0+URZ], R2 ;  /* 0x00000002000085a7 */ /* 0x000ea400080010ff */
[----:B--2---:R-:W-:Y:S05]  /*2720*/  @P0 EXIT ;  /* 0x000000000000094d */ /* 0x004fea0003800000 */
[----:B------:R-:W-:Y:S05]  /*2730*/  BRA `(.L_x_41) ;  /* 0xfffffffc00ec7947 */ /* 0x000fea000383ffff */
.L_x_17:
[----:B------:R-:W-:-:S04]  /*2740*/  UISETP.NE.AND UP1, UPT, UR45, URZ, UPT ;  /* 0x000000ff2d00728c */ /* 0x000fc8000bf25270 */
[----:B------:R-:W-:-:S09]  /*2750*/  UISETP.NE.OR UP1, UPT, UR10, 0x1, UP1 ;  /* 0x000000010a00788c */ /* 0x000fd20008f25670 */
[----:B------:R-:W-:Y:S05]  /*2760*/  BRA.U UP1, `(.L_x_42) ;  /* 0x0000000501487547 */ /* 0x000fea000b800000 */
[----:B------:R-:W-:Y:S01]  /*2770*/  ISETP.NE.AND P2, PT, R2, RZ, PT ;  /* 0x000000ff0200720c */ /* 0x000fe20003f45270 */
[----:B------:R-:W-:Y:S01]  /*2780*/  IMAD.MOV.U32 R12, RZ, RZ, 0x1 ;  /* 0x00000001ff0c7424 */ /* 0x000fe200078e00ff */
[----:B------:R-:W-:Y:S02]  /*2790*/  CS2R R10, SRZ ;  /* 0x00000000000a7805 */ /* 0x000fe4000001ff00 */
[----:B------:R-:W-:Y:S01]  /*27a0*/  CS2R R8, SRZ ;  /* 0x0000000000087805 */ /* 0x000fe2000001ff00 */
[----:B------:R-:W-:Y:S01]  /*27b0*/  UMOV UR6, 0x400 ;  /* 0x0000040000067882 */ /* 0x000fe20000000000 */
[----:B------:R-:W-:Y:S01]  /*27c0*/  UMOV UR5, URZ ;  /* 0x000000ff00057c82 */ /* 0x000fe20008000000 */
[----:B------:R-:W-:-:S12]  /*27d0*/  ULEA UR6, UR45, UR6, 0x18 ;  /* 0x000000062d067291 */ /* 0x000fd8000f8ec0ff */
.L_x_46:
[----:B------:R-:W-:Y:S02]  /*27e0*/  LEA R0, R8, UR6, 0x3 ;  /* 0x0000000608007c11 */ /* 0x000fe4000f8e18ff */
[----:B------:R-:W-:-:S03]  /*27f0*/  SHF.L.U32 R4, R9, 0x1f, RZ ;  /* 0x0000001f09047819 */ /* 0x000fc600000006ff */
[----:B------:R-:W-:Y:S01]  /*2800*/  VIADD R5, R0, 0xe0 ;  /* 0x000000e000057836 */ /* 0x000fe20000000000 */
[----:B------:R-:W1:Y:S02]  /*2810*/  SYNCS.PHASECHK.TRANS64.TRYWAIT P0, [R0+URZ+0xd0], R4 ;  /* 0x0000d004000075a7 */ /* 0x000e6400080011ff */
[----:B-1----:R-:W-:Y:S05]  /*2820*/  @!P0 BRA `(.L_x_43) ;  /* 0x0000006000b08947 */ /* 0x002fea0003800000 */
.L_x_139:
[----:B------:R-:W-:Y:S01]  /*2830*/  ULEA UR4, UR5, UR6, 0x3 ;  /* 0x0000000605047291 */ /* 0x000fe2000f8e18ff */
[----:B-1----:R-:W-:Y:S01]  /*2840*/  PRMT R0, RZ, 0x654, R5 ;  /* 0x00000654ff007816 */ /* 0x002fe20000000005 */
[----:B------:R-:W-:Y:S01]  /*2850*/  @!P2 IMAD.MOV.U32 R4, RZ, RZ, 0x10 ;  /* 0x00000010ff04a424 */ /* 0x000fe200078e00ff */
[----:B------:R-:W-:Y:S01]  /*2860*/  SHF.L.U32 R5, R12, 0x1f, RZ ;  /* 0x0000001f0c057819 */ /* 0x000fe200000006ff */
[----:B------:R-:W-:Y:S01]  /*2870*/  UIADD3 UR7, UPT, UPT, UR4, 0x70, URZ ;  /* 0x0000007004077890 */ /* 0x000fe2000fffe0ff */
[----:B------:R1:W-:Y:S05]  /*2880*/  SYNCS.ARRIVE.TRANS64.RED.A1T0 RZ, [R0+URZ], RZ ;  /* 0x000000ff00ff79a7 */ /* 0x0003ea00081004ff */
[----:B------:R-:W-:Y:S01]  /*2890*/  IMAD.U32 R6, RZ, RZ, UR7 ;  /* 0x00000007ff067e24 */ /* 0x000fe2000f8e00ff */
[----:B------:R-:W2:Y:S04]  /*28a0*/  SYNCS.PHASECHK.TRANS64.TRYWAIT P0, [UR4+0x80], R5 ;  /* 0x00008005ff0075a7 */ /* 0x000ea80008001104 */
[----:B------:R-:W-:Y:S01]  /*28b0*/  PRMT R6, R2, 0x654, R6 ;  /* 0x0000065402067816 */ /* 0x000fe20000000006 */
[----:B-12---:R-:W-:Y:S06]  /*28c0*/  @!P0 BRA `(.L_x_44) ;  /* 0x00000060009c8947 */ /* 0x006fec0003800000 */
.L_x_141:
[----:B------:R-:W-:Y:S01]  /*28d0*/  ULEA UR8, UR5, UR6, 0x4 ;  /* 0x0000000605087291 */ /* 0x000fe2000f8e20ff */
[----:B------:R-:W-:Y:S01]  /*28e0*/  SEL R3, R6, R3, !P2 ;  /* 0x0000000306037207 */ /* 0x000fe20005000000 */
[----:B------:R-:W-:Y:S01]  /*28f0*/  UIADD3 UR9, UPT, UPT, UR4, 0x70, URZ ;  /* 0x0000007004097890 */ /* 0x000fe2000fffe0ff */
[----:B-1----:R-:W-:Y:S01]  /*2900*/  LEA R0, R11, UR6, 0x3 ;  /* 0x000000060b007c11 */ /* 0x002fe2000f8e18ff */
[----:B------:R-:W-:Y:S01]  /*2910*/  UIADD3 UR8, UPT, UPT, UR8, 0x100, URZ ;  /* 0x0000010008087890 */ /* 0x000fe2000fffe0ff */
[----:B------:R1:W-:Y:S01]  /*2920*/  @!P2 SYNCS.ARRIVE.TRANS64.RED RZ, [R3+URZ], R4 ;  /* 0x0000000403ffa9a7 */ /* 0x0003e200080004ff */
[----:B------:R-:W-:Y:S01]  /*2930*/  UIADD3 UR4, UPT, UPT, UR5, 0x1, URZ ;  /* 0x0000000105047890 */ /* 0x000fe2000fffe0ff */
[----:B------:R-:W-:-:S03]  /*2940*/  VIADD R8, R8, 0x1 ;  /* 0x0000000108087836 */ /* 0x000fc60000000000 */
[----:B------:R-:W-:Y:S02]  /*2950*/  UISETP.NE.AND UP0, UPT, UR4, 0x2, UPT ;  /* 0x000000020400788c */ /* 0x000fe4000bf05270 */
[----:B------:R-:W-:Y:S01]  /*2960*/  ISETP.NE.AND P0, PT, R8, 0x2, PT ;  /* 0x000000020800780c */ /* 0x000fe20003f05270 */
[----:B------:R-:W-:Y:S06]  /*2970*/  UGETNEXTWORKID.BROADCAST [UR8], [UR9] ;  /* 0x00000000080073ca */ /* 0x000fec0008000100 */
[----:B------:R-:W-:Y:S02]  /*2980*/  USEL UR7, URZ, 0x1, UP0 ;  /* 0x00000001ff077887 */ /* 0x000fe40008000000 */
[----:B------:R-:W-:-:S04]  /*2990*/  USEL UR5, UR4, URZ, UP0 ;  /* 0x000000ff04057287 */ /* 0x000fc80008000000 */
[----:B------:R-:W-:Y:S02]  /*29a0*/  LOP3.LUT R12, R12, UR7, RZ, 0x3c, !PT ;  /* 0x000000070c0c7c12 */ /* 0x000fe4000f8e3cff */
[----:B-1----:R-:W-:-:S04]  /*29b0*/  SHF.L.U32 R4, R10, 0x1f, RZ ;  /* 0x0000001f0a047819 */ /* 0x002fc800000006ff */
[----:B------:R-:W1:Y:S02]  /*29c0*/  SYNCS.PHASECHK.TRANS64.TRYWAIT P1, [R0+URZ+0x70], R4 ;  /* 0x00007004000075a7 */ /* 0x000e6400080211ff */
[----:B-1----:R-:W-:Y:S05]  /*29d0*/  @!P1 BRA `(.L_x_45) ;  /* 0x0000006000709947 */ /* 0x002fea0003800000 */
.L_x_142:
[C---:B-1----:R-:W-:Y:S01]  /*29e0*/  LEA R4, R11.reuse, UR6, 0x4 ;  /* 0x000000060b047c11 */ /* 0x042fe2000f8e20ff */
[----:B------:R-:W-:Y:S01]  /*29f0*/  VIADD R0, R0, 0x80 ;  /* 0x0000008000007836 */ /* 0x000fe20000000000 */
[----:B------:R-:W-:Y:S01]  /*2a00*/  SEL R8, R8, RZ, P0 ;  /* 0x000000ff08087207 */ /* 0x000fe20000000000 */
[----:B------:R-:W-:-:S03]  /*2a10*/  VIADD R11, R11, 0x1 ;  /* 0x000000010b0b7836 */ /* 0x000fc60000000000 */
[----:B------:R-:W1:Y:S01]  /*2a20*/  LDS.128 R4, [R4+0x100] ;  /* 0x0001000004047984 */ /* 0x000e620000000c00 */
[----:B------:R-:W-:Y:S02]  /*2a30*/  PRMT R0, RZ, 0x654, R0 ;  /* 0x00000654ff007816 */ /* 0x000fe40000000000 */
[C---:B------:R-:W-:Y:S01]  /*2a40*/  ISETP.NE.AND P1, PT, R11.reuse, 0x2, PT ;  /* 0x000000020b00780c */ /* 0x040fe20003f25270 */
[----:B------:R-:W-:Y:S01]  /*2a50*/  @!PT LDS RZ, [RZ] ;  /* 0x00000000fffff984 */ /* 0x000fe20000000800 */
[----:B------:R-:W-:Y:S01]  /*2a60*/  @!PT LDS RZ, [RZ] ;  /* 0x00000000fffff984 */ /* 0x000fe20000000800 */
[----:B------:R-:W-:Y:S01]  /*2a70*/  @!PT LDS RZ, [RZ] ;  /* 0x00000000fffff984 */ /* 0x000fe20000000800 */
[----:B------:R-:W-:Y:S01]  /*2a80*/  @!PT LDS RZ, [RZ] ;  /* 0x00000000fffff984 */ /* 0x000fe20000000800 */
[----:B------:R2:W-:Y:S06]  /*2a90*/  MEMBAR.ALL.CTA ;  /* 0x0000000000007992 */ /* 0x0005ec0000008000 */
[----:B--2---:R-:W2:Y:S01]  /*2aa0*/  FENCE.VIEW.ASYNC.S ;  /* 0x00000000000073c6 */ /* 0x004ea20000000000 */
[----:B------:R-:W-:Y:S01]  /*2ab0*/  SEL R11, R11, RZ, P1 ;  /* 0x000000ff0b0b7207 */ /* 0x000fe20000800000 */
[----:B--2---:R2:W-:Y:S01]  /*2ac0*/  SYNCS.ARRIVE.TRANS64.RED.A1T0 RZ, [R0+URZ], RZ ;  /* 0x000000ff00ff79a7 */ /* 0x0045e200081004ff */
[----:B-1----:R-:W-:-:S02]  /*2ad0*/  LOP3.LUT P3, RZ, R6, 0x1, RZ, 0xc0, !PT ;  /* 0x0000000106ff7812 */ /* 0x002fc4000786c0ff */
[----:B------:R-:W-:-:S04]  /*2ae0*/  SEL R4, RZ, 0x1, P1 ;  /* 0x00000001ff047807 */ /* 0x000fc80000800000 */
[----:B------:R-:W-:Y:S02]  /*2af0*/  LOP3.LUT R10, R10, R4, RZ, 0x3c, !PT ;  /* 0x000000040a0a7212 */ /* 0x000fe400078e3cff */
[----:B--2---:R-:W-:-:S04]  /*2b00*/  SEL R0, RZ, 0x1, P0 ;  /* 0x00000001ff007807 */ /* 0x004fc80000000000 */
[----:B------:R-:W-:Y:S01]  /*2b10*/  LOP3.LUT R9, R9, R0, RZ, 0x3c, !PT ;  /* 0x0000000009097212 */ /* 0x000fe200078e3cff */
[----:B------:R-:W-:Y:S06]  /*2b20*/  @P3 BRA `(.L_x_46) ;  /* 0xfffffffc002c3947 */ /* 0x000fec000383ffff */
[----:B------:R-:W-:Y:S01]  /*2b30*/  ULEA UR4, UR5, UR6, 0x3 ;  /* 0x0000000605047291 */ /* 0x000fe2000f8e18ff */
[----:B------:R-:W-:-:S08]  /*2b40*/  SHF.L.U32 R2, R12, 0x1f, RZ ;  /* 0x0000001f0c027819 */ /* 0x000fd000000006ff */
[----:B------:R-:W1:Y:S02]  /*2b50*/  SYNCS.PHASECHK.TRANS64 P0, [UR4+0x80], R2 ;  /* 0x00008002ff0075a7 */ /* 0x000e640008001004 */
[----:B-1----:R-:W-:Y:S05]  /*2b60*/  @P0 BRA `(.L_x_47) ;  /* 0x0000000000080947 */ /* 0x002fea0003800000 */
[----:B------:R-:W1:Y:S02]  /*2b70*/  SYNCS.PHASECHK.TRANS64.TRYWAIT P0, [UR4+0x80], R2 ;  /* 0x00008002ff0075a7 */ /* 0x000e640008001104 */
[----:B-1----:R-:W-:Y:S05]  /*2b80*/  @!P0 BRA `(.L_x_48) ;  /* 0x0000006000188947 */ /* 0x002fea0003800000 */
.L_x_47:
[----:B------:R-:W-:-:S04]  /*2b90*/  UIADD3 UR7, UPT, UPT, UR5, 0x1, URZ ;  /* 0x0000000105077890 */ /* 0x000fc8000fffe0ff */
[----:B------:R-:W-:-:S04]  /*2ba0*/  UISETP.NE.AND UP0, UPT, UR7, 0x2, UPT ;  /* 0x000000020700788c */ /* 0x000fc8000bf05270 */
[----:B------:R-:W-:Y:S02]  /*2bb0*/  USEL UR8, URZ, 0x1, UP0 ;  /* 0x00000001ff087887 */ /* 0x000fe40008000000 */
[----:B------:R-:W-:-:S04]  /*2bc0*/  USEL UR7, UR7, URZ, UP0 ;  /* 0x000000ff07077287 */ /* 0x000fc80008000000 */
[----:B------:R-:W-:Y:S01]  /*2bd0*/  ULEA UR7, UR7, UR6, 0x3 ;  /* 0x0000000607077291 */ /* 0x000fe2000f8e18ff */
[----:B-1----:R-:W-:-:S04]  /*2be0*/  LOP3.LUT R2, R12, UR8, RZ, 0x3c, !PT ;  /* 0x000000080c027c12 */ /* 0x002fc8000f8e3cff */
[----:B------:R-:W-:-:S04]  /*2bf0*/  SHF.L.U32 R0, R2, 0x1f, RZ ;  /* 0x0000001f02007819 */ /* 0x000fc800000006ff */
[----:B------:R-:W1:Y:S02]  /*2c00*/  SYNCS.PHASECHK.TRANS64 P0, [UR7+0x80], R0 ;  /* 0x00008000ff0075a7 */ /* 0x000e640008001007 */
[----:B-1----:R-:W-:Y:S05]  /*2c10*/  @P0 EXIT ;  /* 0x000000000000094d */ /* 0x002fea0003800000 */
[----:B------:R-:W-:Y:S02]  /*2c20*/  SHF.L.U32 R2, R2, 0x1f, RZ ;  /* 0x0000001f02027819 */ /* 0x000fe400000006ff */
[----:B------:R-:W-:-:S07]  /*2c30*/  MOV R0, UR7 ;  /* 0x0000000700007c02 */ /* 0x000fce0008000f00 */
.L_x_49:
[----:B-1----:R1:W2:Y:S02]  /*2c40*/  SYNCS.PHASECHK.TRANS64.TRYWAIT P0, [R0+URZ+0x80], R2 ;  /* 0x00008002000075a7 */ /* 0x0022a400080011ff */
[----:B--2---:R-:W-:Y:S05]  /*2c50*/  @!P0 NANOSLEEP.SYNCS 0x989680 ;  /* 0x009896800000895d */ /* 0x004fea0003900000 */
[----:B------:R-:W2:Y:S02]  /*2c60*/  @!P0 SYNCS.PHASECHK.TRANS64 P0, [R0+URZ+0x80], R2 ;  /* 0x00008002000085a7 */ /* 0x000ea400080010ff */
[----:B--2---:R-:W-:Y:S05]  /*2c70*/  @P0 EXIT ;  /* 0x000000000000094d */ /* 0x004fea0003800000 */
[----:B------:R-:W-:Y:S05]  /*2c80*/  BRA `(.L_x_49) ;  /* 0xfffffffc00ec7947 */ /* 0x000fea000383ffff */
.L_x_42:
[----:B------:R-:W-:-:S09]  /*2c90*/  UISETP.NE.AND UP1, UPT, UR10, URZ, UPT ;  /* 0x000000ff0a00728c */ /* 0x000fd2000bf25270 */
[----:B------:R-:W-:Y:S05]  /*2ca0*/  BRA.U UP1, `(.L_x_50) ;  /* 0x0000001101f47547 */ /* 0x000fea000b800000 */
[----:B------:R-:W-:Y:S01]  /*2cb0*/  UMOV UR4, 0x40 ;  /* 0x0000004000047882 */ /* 0x000fe20000000000 */
[----:B------:R-:W-:Y:S01]  /*2cc0*/  NOP ;  /* 0x0000000000007918 */ /* 0x000fe20000000000 */
[----:B------:R-:W-:Y:S01]  /*2cd0*/  ULEA UR5, UR45, UR4, 0x18 ;  /* 0x000000042d057291 */ /* 0x000fe2000f8ec0ff */
[----:B------:R-:W-:Y:S02]  /*2ce0*/  UMOV UR6, 0x400 ;  /* 0x0000040000067882 */ /* 0x000fe40000000000 */
[----:B------:R-:W-:-:S06]  /*2cf0*/  ULEA UR6, UR45, UR6, 0x18 ;  /* 0x000000062d067291 */ /* 0x000fcc000f8ec0ff */
[----:B------:R-:W1:Y:S02]  /*2d00*/  LDS.U8 R0, [UR5+0x1c] ;  /* 0x00001c05ff007984 */ /* 0x000e640008000000 */
[----:B-1----:R-:W-:-:S13]  /*2d10*/  ISETP.NE.AND P0, PT, R0, RZ, PT ;  /* 0x000000ff0000720c */ /* 0x002fda0003f05270 */
[----:B------:R-:W-:Y:S05]  /*2d20*/  @P0 BRA `(.L_x_51) ;  /* 0x0000000000580947 */ /* 0x000fea0003800000 */
[----:B------:R-:W-:-:S13]  /*2d30*/  ELECT P0, URZ, PT ;  /* 0x0000000000ff782f */ /* 0x000fda0003800000 */
[----:B------:R-:W-:Y:S05]  /*2d40*/  @!P0 BRA `(.L_x_52) ;  /* 0x0000000000608947 */ /* 0x000fea0003800000 */
[----:B------:R-:W-:Y:S01]  /*2d50*/  UMOV UR4, 0x10 ;  /* 0x0000001000047882 */ /* 0x000fe20000000000 */
[----:B------:R-:W-:Y:S01]  /*2d60*/  HFMA2 R0, -RZ, RZ, 0, 5.9604644775390625e-08 ;  /* 0x00000001ff007431 */ /* 0x000fe200000001ff */
[----:B------:R-:W-:-:S03]  /*2d70*/  MOV R2, 0xffff ;  /* 0x0000ffff00027802 */ /* 0x000fc60000000f00 */
[----:B------:R-:W-:Y:S04]  /*2d80*/  DEPBAR.LE SB1, 0x36 ;  /* 0x00009d800000791a */ /* 0x000fe80000000000 */
[----:B------:R-:W1:Y:S02]  /*2d90*/  UTCATOMSWS.FIND_AND_SET.ALIGN UP0, UR4, UR4 ;  /* 0x00000004000475e3 */ /* 0x000e640008000800 */
[----:B-1----:R-:W-:Y:S01]  /*2da0*/  MOV R3, UR4 ;  /* 0x0000000400037c02 */ /* 0x002fe20008000f00 */
[----:B------:R-:W-:Y:S06]  /*2db0*/  BRA.U UP0, `(.L_x_53) ;  /* 0x0000000100187547 */ /* 0x000fec000b800000 */
.L_x_54:
[----:B------:R-:W-:Y:S05]  /*2dc0*/  NANOSLEEP 0x64 ;  /* 0x000000640000795d */ /* 0x000fea0003800000 */
[----:B------:R-:W-:-:S05]  /*2dd0*/  UMOV UR4, 0x10 ;  /* 0x0000001000047882 */ /* 0x000fca0000000000 */
[----:B------:R-:W-:Y:S04]  /*2de0*/  DEPBAR.LE SB1, 0x36 ;  /* 0x00009d800000791a */ /* 0x000fe80000000000 */
[----:B------:R-:W1:Y:S02]  /*2df0*/  UTCATOMSWS.FIND_AND_SET.ALIGN UP0, UR4, UR4 ;  /* 0x00000004000475e3 */ /* 0x000e640008000800 */
[----:B-1----:R-:W-:Y:S01]  /*2e00*/  MOV R3, UR4 ;  /* 0x0000000400037c02 */ /* 0x002fe20008000f00 */
[----:B------:R-:W-:Y:S05]  /*2e10*/  BRA.U !UP0, `(.L_x_54) ;  /* 0xfffffffd08e87547 */ /* 0x000fea000b83ffff */
.L_x_53:
[-C--:B------:R-:W-:Y:S02]  /*2e20*/  SHF.L.U32 R2, R2, R3.reuse, RZ ;  /* 0x0000000302027219 */ /* 0x080fe400000006ff */
[----:B------:R-:W-:Y:S01]  /*2e30*/  SHF.L.U32 R0, R0, R3, RZ ;  /* 0x0000000300007219 */ /* 0x000fe200000006ff */
[----:B------:R-:W-:Y:S02]  /*2e40*/  IMAD.SHL.U32 R3, R3, 0x20, RZ ;  /* 0x0000002003037824 */ /* 0x000fe400078e00ff */
[----:B------:R1:W-:Y:S04]  /*2e50*/  ATOMS.OR RZ, [UR5+0x14], R2 ;  /* 0x00001402ffff798c */ /* 0x0003e8000b000005 */
[----:B------:R1:W-:Y:S04]  /*2e60*/  ATOMS.OR RZ, [UR5+0x18], R0 ;  /* 0x00001800ffff798c */ /* 0x0003e8000b000005 */
[----:B------:R1:W-:Y:S01]  /*2e70*/  STS [UR6+0x120], R3 ;  /* 0x00012003ff007988 */ /* 0x0003e20008000806 */
[----:B------:R-:W-:Y:S05]  /*2e80*/  BRA `(.L_x_52) ;  /* 0x0000000000107947 */ /* 0x000fea0003800000 */
.L_x_51:
[----:B------:R-:W-:Y:S02]  /*2e90*/  MOV R0, 0xffffffff ;  /* 0xffffffff00007802 */ /* 0x000fe40000000f00 */
[----:B------:R-:W-:-:S03]  /*2ea0*/  MOV R2, 0x2ed0 ;  /* 0x00002ed000027802 */ /* 0x000fc60000000f00 */
[----:B------:R1:W-:Y:S04]  /*2eb0*/  STS [UR6+0x120], R0 ;  /* 0x00012000ff007988 */ /* 0x0003e80008000806 */
[----:B-1-3-5:R-:W-:Y:S05]  /*2ec0*/  CALL.REL.NOINC `($__internal_1_$__cuda_sm10x_tcgen05_guardrail_trap_phase_invalid_during_alloc) ;  /* 0x0000006400607944 */ /* 0x02afea0003c00000 */
.L_x_52:
[----:B------:R-:W-:Y:S05]  /*2ed0*/  WARPSYNC.ALL ;  /* 0x0000000000007948 */ /* 0x000fea0003800000 */
[----:B------:R-:W2:Y:S01]  /*2ee0*/  S2UR UR4, SR_CgaCtaId ;  /* 0x00000000000479c3 */ /* 0x000ea20000008800 */
[----:B------:R-:W-:Y:S01]  /*2ef0*/  UMOV UR71, 0x400 ;  /* 0x0000040000477882 */ /* 0x000fe20000000000 */
[----:B------:R-:W-:-:S06]  /*2f00*/  NOP ;  /* 0x0000000000007918 */ /* 0x000fcc0000000000 */
[----:B------:R-:W-:Y:S06]  /*2f10*/  BAR.ARV 0x6, 0xa0 ;  /* 0x0182800000007b1d */ /* 0x000fec0000002000 */
[----:B------:R-:W4:Y:S01]  /*2f20*/  LDCU UR5, c[0x0][0x38c] ;  /* 0x00007180ff0577ac */ /* 0x000f220008000800 */
[----:B------:R-:W-:Y:S01]  /*2f30*/  IMAD.MOV.U32 R11, RZ, RZ, 0x1 ;  /* 0x00000001ff0b7424 */ /* 0x000fe200078e00ff */
[----:B------:R-:W-:Y:S01]  /*2f40*/  CS2R R8, SRZ ;  /* 0x0000000000087805 */ /* 0x000fe2000001ff00 */
[----:B------:R-:W-:Y:S01]  /*2f50*/  IMAD.MOV.U32 R10, RZ, RZ, RZ ;  /* 0x000000ffff0a7224 */ /* 0x000fe200078e00ff */
[----:B------:R-:W3:Y:S01]  /*2f60*/  LDCU UR7, c[0x0][0x38c] ;  /* 0x00007180ff0777ac */ /* 0x000ee20008000800 */
[----:B------:R-:W-:Y:S01]  /*2f70*/  UMOV UR74, URZ ;  /* 0x000000ff004a7c82 */ /* 0x000fe20008000000 */
[----:B------:R-:W-:Y:S01]  /*2f80*/  UMOV UR9, URZ ;  /* 0x000000ff00097c82 */ /* 0x000fe20008000000 */
[----:B--2---:R-:W-:Y:S01]  /*2f90*/  ULEA UR71, UR4, UR71, 0x18 ;  /* 0x0000004704477291 */ /* 0x004fe2000f8ec0ff */
[----:B------:R-:W-:Y:S01]  /*2fa0*/  UMOV UR76, 0x0 ;  /* 0x00000000004c7882 */ /* 0x000fe20000000000 */
[----:B------:R-:W-:-:S02]  /*2fb0*/  UMOV UR77, 0x4218910 ;  /* 0x04218910004d7882 */ /* 0x000fc40000000000 */
[----:B------:R-:W-:Y:S02]  /*2fc0*/  UIADD3 UR6, UPT, UPT, UR71, 0x18800, URZ ;  /* 0x0001880047067890 */ /* 0x000fe4000fffe0ff */
[----:B----4-:R-:W-:-:S03]  /*2fd0*/  UIADD3 UR5, UPT, UPT, UR5, 0x7f, URZ ;  /* 0x0000007f05057890 */ /* 0x010fc6000fffe0ff */
[----:B-1----:R-:W1:Y:S01]  /*2fe0*/  LDS R0, [UR71+0x120] ;  /* 0x00012047ff007984 */ /* 0x002e620008000800 */
[----:B------:R-:W-:Y:S02]  /*2ff0*/  USHF.R.S32.HI UR4, URZ, 0x1f, UR5 ;  /* 0x0000001fff047899 */ /* 0x000fe40008011405 */
[----:B---3--:R-:W-:Y:S02]  /*3000*/  UISETP.GE.AND UP3, UPT, UR7, 0x1, UPT ;  /* 0x000000010700788c */ /* 0x008fe4000bf66270 */
[----:B------:R-:W-:Y:S02]  /*3010*/  ULEA.HI UR4, UR4, UR5, URZ, 0x7 ;  /* 0x0000000504047291 */ /* 0x000fe4000f8f38ff */
[----:B------:R-:W-:Y:S02]  /*3020*/  UIADD3 UR5, UPT, UPT, UR71, 0x8800, URZ ;  /* 0x0000880047057890 */ /* 0x000fe4000fffe0ff */
[----:B------:R-:W-:Y:S02]  /*3030*/  USHF.R.S32.HI UR8, URZ, 0x7, UR4 ;  /* 0x00000007ff087899 */ /* 0x000fe40008011404 */
[----:B------:R-:W-:-:S02]  /*3040*/  USHF.R.U32.HI UR4, URZ, 0x4, UR6 ;  /* 0x00000004ff047899 */ /* 0x000fc40008011606 */
[----:B------:R-:W-:Y:S02]  /*3050*/  UISETP.LT.AND UP0, UPT, UR8, 0x1, UPT ;  /* 0x000000010800788c */ /* 0x000fe4000bf01270 */
[----:B------:R-:W-:Y:S01]  /*3060*/  IMAD.U32 R12, RZ, RZ, UR8 ;  /* 0x00000008ff0c7e24 */ /* 0x000fe2000f8e00ff */
[----:B------:R-:W-:Y:S02]  /*3070*/  ULOP3.LUT UR4, UR4, 0x3fff, URZ, 0xc0, !UPT ;  /* 0x00003fff04047892 */ /* 0x000fe4000f8ec0ff */
[----:B------:R-:W-:Y:S02]  /*3080*/  USEL UR6, UR8, 0x1, !UP0 ;  /* 0x0000000108067887 */ /* 0x000fe4000c000000 */
[----:B------:R-:W-:Y:S02]  /*3090*/  ULOP3.LUT UR73, UR4, 0x4000000, URZ, 0xfc, !UPT ;  /* 0x0400000004497892 */ /* 0x000fe4000f8efcff */
[----:B------:R-:W-:Y:S02]  /*30a0*/  UIADD3 UR4, UPT, UPT, -UR6, URZ, URZ ;  /* 0x000000ff06047290 */ /* 0x000fe4000fffe1ff */
[----:B------:R-:W-:-:S04]  /*30b0*/  USHF.R.U32.HI UR5, URZ, 0x4, UR5 ;  /* 0x00000004ff057899 */ /* 0x000fc80008011605 */
[----:B------:R-:W-:Y:S01]  /*30c0*/  ULOP3.LUT UR5, UR5, 0x3fff, URZ, 0xc0, !UPT ;  /* 0x00003fff05057892 */ /* 0x000fe2000f8ec0ff */
[----:B------:R-:W-:-:S03]  /*30d0*/  MOV R13, UR4 ;  /* 0x00000004000d7c02 */ /* 0x000fc60008000f00 */
[----:B------:R-:W-:Y:S01]  /*30e0*/  ULOP3.LUT UR72, UR5, 0x4000000, URZ, 0xfc, !UPT ;  /* 0x0400000005487892 */ /* 0x000fe2000f8efcff */
[----:B-1----:R-:W-:-:S13]  /*30f0*/  R2UR UR8, R0 ;  /* 0x00000000000872ca */ /* 0x002fda00000e0000 */
[----:B------:R-:W-:-:S07]  /*3100*/  MOV R14, UR8 ;  /* 0x00000008000e7c02 */ /* 0x000fce0008000f00 */
.L_x_61:
[----:B------:R-:W-:Y:S02]  /*3110*/  LEA R0, R10, UR71, 0x3 ;  /* 0x000000470a007c11 */ /* 0x000fe4000f8e18ff */
[----:B------:R-:W-:Y:S02]  /*3120*/  SHF.L.U32 R2, R9, 0x1f, RZ ;  /* 0x0000001f09027819 */ /* 0x000fe400000006ff */
[----:B------:R-:W-:Y:S01]  /*3130*/  PLOP3.LUT P0, PT, PT, PT, UP3, 0x80, 0x8 ;  /* 0x000000000008781c */ /* 0x000fe20003f0f038 */
[----:B------:R-:W-:Y:S01]  /*3140*/  VIADD R3, R0, 0x80 ;  /* 0x0000008000037836 */ /* 0x000fe20000000000 */
[----:B-1----:R-:W1:Y:S02]  /*3150*/  SYNCS.PHASECHK.TRANS64.TRYWAIT P1, [R0+URZ+0x70], R2 ;  /* 0x00007002000075a7 */ /* 0x002e6400080211ff */
[----:B-1----:R-:W-:Y:S09]  /*3160*/  @!P1 BRA `(.L_x_55) ;  /* 0x0000005800b89947 */ /* 0x002ff20003800000 */
.L_x_144:
[----:B------:R-:W-:Y:S01]  /*3170*/  LEA R4, R10, UR71, 0x4 ;  /* 0x000000470a047c11 */ /* 0x000fe2000f8e20ff */
[----:B------:R-:W-:Y:S01]  /*3180*/  @UP3 ULEA UR4, UR9, UR71, 0x3 ;  /* 0x0000004709043291 */ /* 0x000fe2000f8e18ff */
[----:B------:R-:W-:Y:S01]  /*3190*/  PLOP3.LUT P2, PT, PT, PT, PT, 0x80, 0x8 ;  /* 0x000000000008781c */ /* 0x000fe20003f4f070 */
[----:B------:R-:W-:Y:S01]  /*31a0*/  ULEA UR75, UR74, UR71, 0x3 ;  /* 0x000000474a4b7291 */ /* 0x000fe2000f8e18ff */
[----:B------:R-:W-:Y:S02]  /*31b0*/  PRMT R3, RZ, 0x654, R3 ;  /* 0x00000654ff037816 */ /* 0x000fe40000000003 */
[----:B------:R-:W2:Y:S01]  /*31c0*/  LDS.128 R4, [R4+0x100] ;  /* 0x0001000004047984 */ /* 0x000ea20000000c00 */
[----:B-1----:R-:W-:Y:S02]  /*31d0*/  @P0 SHF.L.U32 R2, R8, 0x1f, RZ ;  /* 0x0000001f08020819 */ /* 0x002fe400000006ff */
[----:B------:R-:W-:Y:S01]  /*31e0*/  SHF.L.U32 R0, R11, 0x1f, RZ ;  /* 0x0000001f0b007819 */ /* 0x000fe200000006ff */
[----:B------:R-:W-:Y:S01]  /*31f0*/  @!PT LDS RZ, [RZ] ;  /* 0x00000000fffff984 */ /* 0x000fe20000000800 */
[----:B------:R-:W-:Y:S01]  /*3200*/  @!PT LDS RZ, [RZ] ;  /* 0x00000000fffff984 */ /* 0x000fe20000000800 */
[----:B------:R-:W-:Y:S01]  /*3210*/  @!PT LDS RZ, [RZ] ;  /* 0x00000000fffff984 */ /* 0x000fe20000000800 */
[----:B------:R-:W-:Y:S01]  /*3220*/  @!PT LDS RZ, [RZ] ;  /* 0x00000000fffff984 */ /* 0x000fe20000000800 */
[----:B------:R1:W-:Y:S06]  /*3230*/  MEMBAR.ALL.CTA ;  /* 0x0000000000007992 */ /* 0x0003ec0000008000 */
[----:B-1----:R-:W1:Y:S01]  /*3240*/  FENCE.VIEW.ASYNC.S ;  /* 0x00000000000073c6 */ /* 0x002e620000000000 */
[----:B------:R-:W-:Y:S01]  /*3250*/  R2UR UR6, R14 ;  /* 0x000000000e0672ca */ /* 0x000fe200000e0000 */
[----:B-1----:R1:W-:Y:S01]  /*3260*/  SYNCS.ARRIVE.TRANS64.RED.A1T0 RZ, [R3+URZ], RZ ;  /* 0x000000ff03ff79a7 */ /* 0x0023e200081004ff */
[----:B------:R1:W3:Y:S01]  /*3270*/  @P0 SYNCS.PHASECHK.TRANS64.TRYWAIT P2, [UR4], R2 ;  /* 0x00000002ff0005a7 */ /* 0x0002e20008041104 */
[----:B------:R-:W-:Y:S01]  /*3280*/  ULEA.HI UR4, UR74, UR74, URZ, 0x1 ;  /* 0x0000004a4a047291 */ /* 0x000fe2000f8f08ff */
[----:B--2---:R-:W-:-:S03]  /*3290*/  LOP3.LUT P1, RZ, R6, 0x1, RZ, 0xc0, !PT ;  /* 0x0000000106ff7812 */ /* 0x004fc6000782c0ff */
[----:B------:R-:W-:Y:S02]  /*32a0*/  USHF.L.U32 UR5, UR4, 0x6, URZ ;  /* 0x0000000604057899 */ /* 0x000fe400080006ff */
[----:B------:R-:W-:Y:S02]  /*32b0*/  ULOP3.LUT UR8, UR4, 0xffe, URZ, 0xc0, !UPT ;  /* 0x00000ffe04087892 */ /* 0x000fe4000f8ec0ff */
[----:B------:R-:W-:Y:S02]  /*32c0*/  ULOP3.LUT UR4, UR5, 0xffffff80, URZ, 0xc0, !UPT ;  /* 0xffffff8005047892 */ /* 0x000fe4000f8ec0ff */
[----:B------:R-:W-:Y:S02]  /*32d0*/  UIADD3 UR8, UPT, UPT, -UR8, UR74, URZ ;  /* 0x0000004a08087290 */ /* 0x000fe4000fffe1ff */
[----:B------:R-:W-:Y:S01]  /*32e0*/  UIADD3 UR4, UPT, UPT, UR6, UR4, URZ ;  /* 0x0000000406047290 */ /* 0x000fe2000fffe0ff */
[----:B------:R-:W2:Y:S03]  /*32f0*/  SYNCS.PHASECHK.TRANS64.TRYWAIT P0, [UR75+0xb0], R0 ;  /* 0x0000b000ff0075a7 */ /* 0x000ea6000800114b */
[----:B------:R-:W-:Y:S01]  /*3300*/  ULEA UR8, UR8, UR4, 0x14 ;  /* 0x0000000408087291 */ /* 0x000fe2000f8ea0ff */
[----:B-123--:R-:W-:Y:S11]  /*3310*/  @!P0 BRA `(.L_x_56) ;  /* 0x0000005800608947 */ /* 0x00eff60003800000 */
.L_x_146:
[----:B------:R-:W-:Y:S01]  /*3320*/  IADD3 R10, PT, PT, R10, 0x1, RZ ;  /* 0x000000010a0a7810 */ /* 0x000fe20007ffe0ff */
[----:B------:R-:W-:Y:S06]  /*3330*/  BRA.U !UP3, `(.L_x_57) ;  /* 0x000000050bec7547 */ /* 0x000fec000b800000 */
[----:B------:R-:W-:Y:S01]  /*3340*/  R2UR UR69, R13 ;  /* 0x000000000d4572ca */ /* 0x000fe200000e0000 */
[----:B------:R-:W-:Y:S01]  /*3350*/  UPLOP3.LUT UP4, UPT, UPT, UPT, UPT, 0x40, 0x4 ;  /* 0x000000000004789c */ /* 0x000fe20003f8e870 */
[----:B------:R-:W-:Y:S01]  /*3360*/  R2UR UR68, R12 ;  /* 0x000000000c4472ca */ /* 0x000fe200000e0000 */
[----:B------:R-:W-:-:S14]  /*3370*/  UMOV UR7, UR9 ;  /* 0x0000000900077c82 */ /* 0x000fdc0008000000 */
.L_x_60:
[----:B------:R-:W-:Y:S02]  /*3380*/  UIADD3 UR69, UPT, UPT, UR69, 0x1, URZ ;  /* 0x0000000145457890 */ /* 0x000fe4000fffe0ff */
[----:B--2---:R-:W-:Y:S02]  /*3390*/  ULEA UR5, UR7, UR71, 0x3 ;  /* 0x0000004707057291 */ /* 0x004fe4000f8e18ff */
[----:B------:R-:W-:Y:S01]  /*33a0*/  UISETP.NE.AND UP0, UPT, UR69, URZ, UPT ;  /* 0x000000ff4500728c */ /* 0x000fe2000bf05270 */
[----:B------:R-:W-:Y:S10]  /*33b0*/  @P2 BRA `(.L_x_58) ;  /* 0x00000000000c2947 */ /* 0x000ff40003800000 */
[----:B-1----:R-:W-:Y:S04]  /*33c0*/  SHF.L.U32 R2, R8, 0x1f, RZ ;  /* 0x0000001f08027819 */ /* 0x002fe800000006ff */
[----:B------:R-:W1:Y:S02]  /*33d0*/  SYNCS.PHASECHK.TRANS64.TRYWAIT P0, [UR5], R2 ;  /* 0x00000002ff0075a7 */ /* 0x000e640008001105 */
[----:B-1----:R-:W-:Y:S05]  /*33e0*/  @!P0 BRA `(.L_x_59) ;  /* 0x0000005800448947 */ /* 0x002fea0003800000 */
.L_x_58:
[----:B------:R-:W-:Y:S01]  /*33f0*/  UISETP.NE.AND UP1, UPT, UR68, 0x1, UPT ;  /* 0x000000014400788c */ /* 0x000fe2000bf25270 */
[----:B------:R-:W-:Y:S01]  /*3400*/  PLOP3.LUT P2, PT, PT, PT, PT, 0x80, 0x8 ;  /* 0x000000000008781c */ /* 0x000fe20003f4f070 */
[----:B------:R-:W-:Y:S01]  /*3410*/  UIADD3 UR9, UPT, UPT, UR7, 0x1, URZ ;  /* 0x0000000107097890 */ /* 0x000fe2000fffe0ff */
[----:B------:R-:W-:Y:S01]  /*3420*/  MOV.SPILL R3, UR75 ;  /* 0x0000004b00037c02 */ /* 0x000fe20009000f00 */
[----:B------:R-:W-:Y:S01]  /*3430*/  UIADD3 UR70, UPT, UPT, UR5, 0x10, URZ ;  /* 0x0000001005467890 */ /* 0x000fe2000fffe0ff */
[----:B-1----:R-:W-:Y:S01]  /*3440*/  MOV.SPILL R2, UR74 ;  /* 0x0000004a00027c02 */ /* 0x002fe20009000f00 */
[----:B------:R-:W-:Y:S01]  /*3450*/  UISETP.NE.AND UP2, UPT, UR9, 0x2, UPT ;  /* 0x000000020900788c */ /* 0x000fe2000bf45270 */
[----:B------:R-:W-:Y:S01]  /*3460*/  PLOP3.LUT P0, PT, PT, PT, UP1, 0x80, 0x8 ;  /* 0x000000000008781c */ /* 0x000fe20003f0f018 */
[----:B------:R-:W-:Y:S02]  /*3470*/  ULEA UR6, UR7, UR73, 0xc ;  /* 0x0000004907067291 */ /* 0x000fe4000f8e60ff */
[----:B------:R-:W-:Y:S02]  /*3480*/  USEL UR5, URZ, 0x1, UP2 ;  /* 0x00000001ff057887 */ /* 0x000fe40009000000 */
[----:B------:R-:W-:Y:S02]  /*3490*/  USEL UR9, UR9, URZ, UP2 ;  /* 0x000000ff09097287 */ /* 0x000fe40009000000 */
[----:B------:R-:W-:Y:S02]  /*34a0*/  ULEA UR4, UR7, UR72, 0xb ;  /* 0x0000004807047291 */ /* 0x000fe4000f8e58ff */
[----:B------:R-:W-:Y:S01]  /*34b0*/  @UP1 ULEA UR7, UR9, UR71, 0x3 ;  /* 0x0000004709071291 */ /* 0x000fe2000f8e18ff */
[----:B------:R-:W-:Y:S01]  /*34c0*/  LOP3.LUT R8, R8, UR5, RZ, 0x3c, !PT ;  /* 0x0000000508087c12 */ /* 0x000fe2000f8e3cff */
[----:B------:R-:W-:Y:S02]  /*34d0*/  UIADD3 UR20, UPT, UPT, UR6, 0x40, URZ ;  /* 0x0000004006147890 */ /* 0x000fe4000fffe0ff */
[----:B------:R-:W-:Y:S01]  /*34e0*/  UIADD3 UR18, UPT, UPT, UR4, 0x40, URZ ;  /* 0x0000004004127890 */ /* 0x000fe2000fffe0ff */
[----:B------:R-:W-:Y:S01]  /*34f0*/  @P0 SHF.L.U32 R0, R8, 0x1f, RZ ;  /* 0x0000001f08000819 */ /* 0x000fe200000006ff */
[----:B------:R-:W-:Y:S02]  /*3500*/  UIADD3 UR14, UPT, UPT, UR6, 0x80, URZ ;  /* 0x00000080060e7890 */ /* 0x000fe4000fffe0ff */
[----:B------:R-:W-:Y:S01]  /*3510*/  UIADD3 UR12, UPT, UPT, UR4, 0x80, URZ ;  /* 0x00000080040c7890 */ /* 0x000fe2000fffe0ff */
[----:B------:R2:W3:Y:S01]  /*3520*/  @P0 SYNCS.PHASECHK.TRANS64.TRYWAIT P2, [UR7], R0 ;  /* 0x00000000ff0005a7 */ /* 0x0004e20008041107 */
[----:B------:R-:W-:Y:S02]  /*3530*/  UIADD3 UR66, UPT, UPT, UR6, 0xc0, URZ ;  /* 0x000000c006427890 */ /* 0x000fe4000fffe0ff */
        /* <DEDUP_REMOVED lines=24> */
[----:B------:R-:W-:Y:S01]  /*36c0*/  UIADD3 UR68, UPT, UPT, UR68, -0x1, URZ ;  /* 0xffffffff44447890 */ /* 0x000fe2000fffe0ff */
[----:B------:R-:W-:Y:S01]  /*36d0*/  UMOV UR7, 0x20004020 ;  /* 0x2000402000077882 */ /* 0x000fe20000000000 */
[----:B------:R-:W-:Y:S01]  /*36e0*/  UMOV UR74, 0x0 ;  /* 0x00000000004a7882 */ /* 0x000fe20000000000 */
[----:B------:R-:W-:Y:S01]  /*36f0*/  UMOV UR75, 0x4218910 ;  /* 0x04218910004b7882 */ /* 0x000fe20000000000 */
[----:B------:R-:W-:Y:S01]  /*3700*/  UMOV UR5, 0x20004020 ;  /* 0x2000402000057882 */ /* 0x000fe20000000000 */
[----:B------:R-:W-:Y:S01]  /*3710*/  UMOV UR21, 0x20004020 ;  /* 0x2000402000157882 */ /* 0x000fe20000000000 */
[----:B------:R1:W-:Y:S01]  /*3720*/  UTCHMMA gdesc[UR4], gdesc[UR6], tmem[UR8], tmem[UR74], idesc[UR75], UP4 ;  /* 0x00ff4a06040075ea */ /* 0x0003e2000a000008 */
[----:B------:R-:W-:Y:S01]  /*3730*/  UPLOP3.LUT UP4, UPT, UPT, UPT, UPT, 0x80, 0x8 ;  /* 0x000000000008789c */ /* 0x000fe20003f8f070 */
[----:B------:R-:W-:Y:S01]  /*3740*/  UMOV UR19, 0x20004020 ;  /* 0x2000402000137882 */ /* 0x000fe20000000000 */
[----:B------:R-:W-:Y:S01]  /*3750*/  UMOV UR15, 0x20004020 ;  /* 0x20004020000f7882 */ /* 0x000fe20000000000 */
[----:B------:R4:W-:Y:S01]  /*3760*/  UTCHMMA gdesc[UR18], gdesc[UR20], tmem[UR8], tmem[UR74], idesc[UR75], UPT ;  /* 0x00ff4a14120075ea */ /* 0x0009e2000b800008 */
[----:B------:R-:W-:Y:S01]  /*3770*/  UMOV UR13, 0x20004020 ;  /* 0x20004020000d7882 */ /* 0x000fe20000000000 */
        /* <DEDUP_REMOVED lines=18> */
[----:B-1----:R-:W-:Y:S01]  /*38a0*/  UIADD3 UR4, UPT, UPT, UR4, 0x3c0, URZ ;  /* 0x000003c004047890 */ /* 0x002fe2000fffe0ff */
[----:B------:R-:W-:Y:S01]  /*38b0*/  UMOV UR6, 0x0 ;  /* 0x0000000000067882 */ /* 0x000fe20000000000 */
[----:B------:R-:W-:Y:S01]  /*38c0*/  UMOV UR7, 0x4218910 ;  /* 0x0421891000077882 */ /* 0x000fe20000000000 */
[----:B------:R-:W-:Y:S01]  /*38d0*/  UMOV UR31, 0x20004020 ;  /* 0x20004020001f7882 */ /* 0x000fe20000000000 */
[----:B----4-:R-:W-:Y:S01]  /*38e0*/  UMOV UR20, 0x0 ;  /* 0x0000000000147882 */ /* 0x010fe20000000000 */
[----:B------:R-:W-:Y:S01]  /*38f0*/  UMOV UR21, 0x4218910 ;  /* 0x0421891000157882 */ /* 0x000fe20000000000 */
[----:B------:R-:W-:Y:S01]  /*3900*/  UMOV UR18, 0x0 ;  /* 0x0000000000127882 */ /* 0x000fe20000000000 */
[----:B------:R1:W-:Y:S01]  /*3910*/  UTCHMMA gdesc[UR12], gdesc[UR14], tmem[UR8], tmem[UR20], idesc[UR21], UPT ;  /* 0x00ff140e0c0075ea */ /* 0x0003e2000b800008 */
[----:B------:R-:W-:Y:S01]  /*3920*/  UTCHMMA gdesc[UR64], gdesc[UR66], tmem[UR8], tmem[UR20], idesc[UR21], UPT ;  /* 0x00ff1442400075ea */ /* 0x000fe2000b800008 */
[----:B------:R-:W-:Y:S01]  /*3930*/  UMOV UR19, 0x4218910 ;  /* 0x0421891000137882 */ /* 0x000fe20000000000 */
[----:B------:R-:W-:Y:S01]  /*3940*/  UTCHMMA gdesc[UR60], gdesc[UR62], tmem[UR8], tmem[UR20], idesc[UR21], UPT ;  /* 0x00ff143e3c0075ea */ /* 0x000fe2000b800008 */
[----:B------:R-:W-:Y:S01]  /*3950*/  UTCHMMA gdesc[UR56], gdesc[UR58], tmem[UR8], tmem[UR18], idesc[UR19], UPT ;  /* 0x00ff123a380075ea */ /* 0x000fe2000b800008 */
[----:B------:R-:W-:Y:S01]  /*3960*/  UTCHMMA gdesc[UR52], gdesc[UR54], tmem[UR8], tmem[UR18], idesc[UR19], UPT ;  /* 0x00ff1236340075ea */ /* 0x000fe2000b800008 */
[----:B------:R-:W-:Y:S01]  /*3970*/  UTCHMMA gdesc[UR48], gdesc[UR50], tmem[UR8], tmem[UR18], idesc[UR19], UPT ;  /* 0x00ff1232300075ea */ /* 0x000fe2000b800008 */
[----:B------:R-:W-:Y:S01]  /*3980*/  UTCHMMA gdesc[UR44], gdesc[UR46], tmem[UR8], tmem[UR6], idesc[UR7], UPT ;  /* 0x00ff062e2c0075ea */ /* 0x000fe2000b800008 */
[----:B------:R-:W-:Y:S01]  /*3990*/  UMOV UR29, 0x20004020 ;  /* 0x20004020001d7882 */ /* 0x000fe20000000000 */
[----:B------:R-:W-:Y:S01]  /*39a0*/  UMOV UR27, 0x20004020 ;  /* 0x20004020001b7882 */ /* 0x000fe20000000000 */
[----:B------:R-:W-:Y:S01]  /*39b0*/  UMOV UR25, 0x20004020 ;  /* 0x2000402000197882 */ /* 0x000fe20000000000 */
[----:B------:R-:W-:Y:S01]  /*39c0*/  UMOV UR23, 0x20004020 ;  /* 0x2000402000177882 */ /* 0x000fe20000000000 */
[----:B------:R-:W-:Y:S01]  /*39d0*/  UMOV UR17, 0x20004020 ;  /* 0x2000402000117882 */ /* 0x000fe20000000000 */
[----:B------:R-:W-:Y:S01]  /*39e0*/  UMOV UR11, 0x20004020 ;  /* 0x20004020000b7882 */ /* 0x000fe20000000000 */
[----:B------:R-:W-:Y:S02]  /*39f0*/  R2UR.FILL UR75, R3 ;  /* 0x00000000034b72ca */ /* 0x000fe400004e0000 */
[----:B------:R-:W-:Y:S01]  /*3a00*/  R2UR.FILL UR74, R2 ;  /* 0x00000000024a72ca */ /* 0x000fe200004e0000 */
[----:B-1----:R-:W-:Y:S01]  /*3a10*/  UMOV UR12, 0x0 ;  /* 0x00000000000c7882 */ /* 0x002fe20000000000 */
[----:B------:R-:W-:Y:S01]  /*3a20*/  UMOV UR13, 0x4218910 ;  /* 0x04218910000d7882 */ /* 0x000fe20000000000 */
[----:B------:R-:W-:Y:S01]  /*3a30*/  UMOV UR14, 0x0 ;  /* 0x00000000000e7882 */ /* 0x000fe20000000000 */
[----:B------:R-:W-:Y:S01]  /*3a40*/  UTCHMMA gdesc[UR40], gdesc[UR42], tmem[UR8], tmem[UR12], idesc[UR13], UPT ;  /* 0x00ff0c2a280075ea */ /* 0x000fe2000b800008 */
[----:B------:R-:W-:Y:S01]  /*3a50*/  UTCHMMA gdesc[UR36], gdesc[UR38], tmem[UR8], tmem[UR6], idesc[UR7], UPT ;  /* 0x00ff0626240075ea */ /* 0x000fe2000b800008 */
[----:B------:R-:W-:Y:S01]  /*3a60*/  UMOV UR15, 0x4218910 ;  /* 0x04218910000f7882 */ /* 0x000fe20000000000 */
[----:B------:R-:W-:Y:S01]  /*3a70*/  UTCHMMA gdesc[UR32], gdesc[UR34], tmem[UR8], tmem[UR18], idesc[UR19], UPT ;  /* 0x00ff1222200075ea */ /* 0x000fe2000b800008 */
[----:B------:R-:W-:Y:S01]  /*3a80*/  UTCHMMA gdesc[UR28], gdesc[UR30], tmem[UR8], tmem[UR14], idesc[UR15], UPT ;  /* 0x00ff0e1e1c0075ea */ /* 0x000fe2000b800008 */
[----:B------:R-:W-:Y:S01]  /*3a90*/  UTCHMMA gdesc[UR24], gdesc[UR26], tmem[UR8], tmem[UR12], idesc[UR13], UPT ;  /* 0x00ff0c1a180075ea */ /* 0x000fe2000b800008 */
[----:B------:R1:W-:Y:S01]  /*3aa0*/  UTCHMMA gdesc[UR16], gdesc[UR22], tmem[UR8], tmem[UR6], idesc[UR7], UPT ;  /* 0x00ff0616100075ea */ /* 0x0003e2000b800008 */
[----:B------:R2:W-:Y:S01]  /*3ab0*/  UTCHMMA gdesc[UR4], gdesc[UR10], tmem[UR8], tmem[UR76], idesc[UR77], UPT ;  /* 0x00ff4c0a040075ea */ /* 0x0005e2000b800008 */
[----:B------:R2:W-:Y:S01]  /*3ac0*/  UTCBAR [UR70], URZ ;  /* 0x000000ff460073e9 */ /* 0x0005e200080000ff */
[----:B-1----:R-:W-:Y:S01]  /*3ad0*/  UMOV UR7, UR9 ;  /* 0x0000000900077c82 */ /* 0x002fe20008000000 */
[----:B---3--:R-:W-:Y:S05]  /*3ae0*/  BRA.U UP0, `(.L_x_60) ;  /* 0xfffffff900247547 */ /* 0x008fea000b83ffff */
.L_x_57:
[----:B--2---:R-:W-:Y:S01]  /*3af0*/  UIADD3 UR4, UPT, UPT, UR74, 0x1, URZ ;  /* 0x000000014a047890 */ /* 0x004fe2000fffe0ff */
[C---:B------:R-:W-:Y:S01]  /*3b00*/  ISETP.NE.AND P0, PT, R10.reuse, 0x2, PT ;  /* 0x000000020a00780c */ /* 0x040fe20003f05270 */
[----:B------:R-:W-:Y:S02]  /*3b10*/  UIADD3 UR5, UPT, UPT, UR75, 0x90, URZ ;  /* 0x000000904b057890 */ /* 0x000fe4000fffe0ff */
[----:B------:R-:W-:Y:S01]  /*3b20*/  UISETP.NE.AND UP0, UPT, UR4, 0x4, UPT ;  /* 0x000000040400788c */ /* 0x000fe2000bf05270 */
[----:B-1----:R-:W-:Y:S02]  /*3b30*/  SEL R0, RZ, 0x1, P0 ;  /* 0x00000001ff007807 */ /* 0x002fe40000000000 */
[----:B------:R-:W-:Y:S01]  /*3b40*/  SEL R10, R10, RZ, P0 ;  /* 0x000000ff0a0a7207 */ /* 0x000fe20000000000 */
[----:B------:R-:W-:Y:S01]  /*3b50*/  USEL UR6, URZ, 0x1, UP0 ;  /* 0x00000001ff067887 */ /* 0x000fe20008000000 */
[----:B------:R-:W-:Y:S01]  /*3b60*/  LOP3.LUT R9, R9, R0, RZ, 0x3c, !PT ;  /* 0x0000000009097212 */ /* 0x000fe200078e3cff */
[----:B------:R-:W-:Y:S01]  /*3b70*/  USEL UR74, UR4, URZ, UP0 ;  /* 0x000000ff044a7287 */ /* 0x000fe20008000000 */
[----:B------:R1:W-:Y:S03]  /*3b80*/  UTCBAR [UR5], URZ ;  /* 0x000000ff050073e9 */ /* 0x0003e600080000ff */
[----:B------:R-:W-:Y:S01]  /*3b90*/  LOP3.LUT R11, R11, UR6, RZ, 0x3c, !PT ;  /* 0x000000060b0b7c12 */ /* 0x000fe2000f8e3cff */
[----:B------:R-:W-:Y:S07]  /*3ba0*/  @P1 BRA `(.L_x_61) ;  /* 0xfffffff400581947 */ /* 0x000fee000383ffff */
[----:B------:R-:W2:Y:S01]  /*3bb0*/  S2UR UR8, SR_CgaCtaId ;  /* 0x00000000000879c3 */ /* 0x000ea20000008800 */
[----:B------:R-:W-:Y:S01]  /*3bc0*/  ELECT P0, URZ, PT ;  /* 0x0000000000ff782f */ /* 0x000fe20003800000 */
[----:B------:R-:W-:Y:S01]  /*3bd0*/  IMAD.MOV.U32 R0, RZ, RZ, 0x1 ;  /* 0x00000001ff007424 */ /* 0x000fe200078e00ff */
[----:B------:R-:W-:Y:S01]  /*3be0*/  UIADD3 UR71, UPT, UPT, UR71, 0xb0, URZ ;  /* 0x000000b047477890 */ /* 0x000fe2000fffe0ff */
[----:B------:R-:W-:Y:S01]  /*3bf0*/  SHF.L.U32 R2, R11, 0x1f, RZ ;  /* 0x0000001f0b027819 */ /* 0x000fe200000006ff */
[----:B------:R-:W-:-:S03]  /*3c00*/  UMOV UR4, 0x40 ;  /* 0x0000004000047882 */ /* 0x000fc60000000000 */
[----:B------:R-:W-:Y:S01]  /*3c10*/  UVIRTCOUNT.DEALLOC.SMPOOL 0x80 ;  /* 0x000000800000784c */ /* 0x000fe20000000000 */
[----:B--2---:R-:W-:Y:S02]  /*3c20*/  ULEA UR8, UR8, UR4, 0x18 ;  /* 0x0000000408087291 */ /* 0x004fe4000f8ec0ff */
[----:B------:R-:W-:-:S07]  /*3c30*/  ULEA UR4, UR74, UR71, 0x3 ;  /* 0x000000474a047291 */ /* 0x000fce000f8e18ff */
[----:B------:R2:W-:Y:S02]  /*3c40*/  @P0 STS.U8 [UR8+0x1c], R0 ;  /* 0x00001c00ff000988 */ /* 0x0005e40008000008 */
[----:B------:R-:W3:Y:S02]  /*3c50*/  SYNCS.PHASECHK.TRANS64.TRYWAIT P0, [UR4], R2 ;  /* 0x00000002ff0075a7 */ /* 0x000ee40008001104 */
[----:B--23--:R-:W-:Y:S05]  /*3c60*/  @!P0 BRA `(.L_x_62) ;  /* 0x00000050003c8947 */ /* 0x00cfea0003800000 */
.L_x_149:
[----:B------:R-:W-:-:S04]  /*3c70*/  UIADD3 UR4, UPT, UPT, UR74, 0x1, URZ ;  /* 0x000000014a047890 */ /* 0x000fc8000fffe0ff */
[----:B------:R-:W-:-:S04]  /*3c80*/  UISETP.NE.AND UP0, UPT, UR4, 0x4, UPT ;  /* 0x000000040400788c */ /* 0x000fc8000bf05270 */
[----:B------:R-:W-:Y:S02]  /*3c90*/  USEL UR6, URZ, 0x1, UP0 ;  /* 0x00000001ff067887 */ /* 0x000fe40008000000 */
[----:B------:R-:W-:-:S04]  /*3ca0*/  USEL UR4, UR4, URZ, UP0 ;  /* 0x000000ff04047287 */ /* 0x000fc80008000000 */
[----:B-1----:R-:W-:Y:S01]  /*3cb0*/  ULEA UR5, UR4, UR71, 0x3 ;  /* 0x0000004704057291 */ /* 0x002fe2000f8e18ff */
[----:B--2---:R-:W-:-:S04]  /*3cc0*/  LOP3.LUT R2, R11, UR6, RZ, 0x3c, !PT ;  /* 0x000000060b027c12 */ /* 0x004fc8000f8e3cff */
[----:B------:R-:W-:-:S04]  /*3cd0*/  SHF.L.U32 R3, R2, 0x1f, RZ ;  /* 0x0000001f02037819 */ /* 0x000fc800000006ff */
[----:B------:R-:W1:Y:S02]  /*3ce0*/  SYNCS.PHASECHK.TRANS64.TRYWAIT P0, [UR5], R3 ;  /* 0x00000003ff0075a7 */ /* 0x000e640008001105 */
[----:B-1----:R-:W-:Y:S05]  /*3cf0*/  @!P0 BRA `(.L_x_63) ;  /* 0x0000005000308947 */ /* 0x002fea0003800000 */
.L_x_151:
[----:B------:R-:W-:-:S04]  /*3d00*/  UIADD3 UR4, UPT, UPT, UR4, 0x1, URZ ;  /* 0x0000000104047890 */ /* 0x000fc8000fffe0ff */
[----:B------:R-:W-:-:S04]  /*3d10*/  UISETP.NE.AND UP0, UPT, UR4, 0x4, UPT ;  /* 0x000000040400788c */ /* 0x000fc8000bf05270 */
[----:B------:R-:W-:Y:S02]  /*3d20*/  USEL UR6, URZ, 0x1, UP0 ;  /* 0x00000001ff067887 */ /* 0x000fe40008000000 */
[----:B------:R-:W-:-:S04]  /*3d30*/  USEL UR4, UR4, URZ, UP0 ;  /* 0x000000ff04047287 */ /* 0x000fc80008000000 */
[----:B------:R-:W-:Y:S01]  /*3d40*/  ULEA UR5, UR4, UR71, 0x3 ;  /* 0x0000004704057291 */ /* 0x000fe2000f8e18ff */
[----:B------:R-:W-:-:S04]  /*3d50*/  LOP3.LUT R2, R2, UR6, RZ, 0x3c, !PT ;  /* 0x0000000602027c12 */ /* 0x000fc8000f8e3cff */
[----:B-1----:R-:W-:-:S04]  /*3d60*/  SHF.L.U32 R3, R2, 0x1f, RZ ;  /* 0x0000001f02037819 */ /* 0x002fc800000006ff */
[----:B------:R-:W1:Y:S02]  /*3d70*/  SYNCS.PHASECHK.TRANS64.TRYWAIT P0, [UR5], R3 ;  /* 0x00000003ff0075a7 */ /* 0x000e640008001105 */
[----:B-1----:R-:W-:Y:S05]  /*3d80*/  @!P0 BRA `(.L_x_64) ;  /* 0x0000005000248947 */ /* 0x002fea0003800000 */
.L_x_153:
[----:B------:R-:W-:-:S04]  /*3d90*/  UIADD3 UR4, UPT, UPT, UR4, 0x1, URZ ;  /* 0x0000000104047890 */ /* 0x000fc8000fffe0ff */
[----:B------:R-:W-:-:S04]  /*3da0*/  UISETP.NE.AND UP0, UPT, UR4, 0x4, UPT ;  /* 0x000000040400788c */ /* 0x000fc8000bf05270 */
[----:B------:R-:W-:Y:S02]  /*3db0*/  USEL UR5, URZ, 0x1, UP0 ;  /* 0x00000001ff057887 */ /* 0x000fe40008000000 */
[----:B------:R-:W-:-:S04]  /*3dc0*/  USEL UR4, UR4, URZ, UP0 ;  /* 0x000000ff04047287 */ /* 0x000fc80008000000 */
[----:B------:R-:W-:Y:S01]  /*3dd0*/  ULEA UR4, UR4, UR71, 0x3 ;  /* 0x0000004704047291 */ /* 0x000fe2000f8e18ff */
[----:B------:R-:W-:-:S04]  /*3de0*/  LOP3.LUT R2, R2, UR5, RZ, 0x3c, !PT ;  /* 0x0000000502027c12 */ /* 0x000fc8000f8e3cff */
[----:B------:R-:W-:-:S04]  /*3df0*/  SHF.L.U32 R2, R2, 0x1f, RZ ;  /* 0x0000001f02027819 */ /* 0x000fc800000006ff */
[----:B------:R-:W2:Y:S02]  /*3e00*/  SYNCS.PHASECHK.TRANS64.TRYWAIT P0, [UR4], R2 ;  /* 0x00000002ff0075a7 */ /* 0x000ea40008001104 */
[----:B--2---:R-:W-:Y:S05]  /*3e10*/  @!P0 BRA `(.L_x_65) ;  /* 0x0000005000188947 */ /* 0x004fea0003800000 */
.L_x_155:
[----:B------:R-:W-:Y:S01]  /*3e20*/  NOP ;  /* 0x0000000000007918 */ /* 0x000fe20000000000 */
[----:B-1----:R-:W1:Y:S01]  /*3e30*/  LDS R0, [UR8+0x14] ;  /* 0x00001408ff007984 */ /* 0x002e620008000800 */
[----:B------:R-:W-:Y:S01]  /*3e40*/  R2UR UR4, R14 ;  /* 0x000000000e0472ca */ /* 0x000fe200000e0000 */
[----:B------:R-:W-:Y:S01]  /*3e50*/  UMOV UR5, 0xffff ;  /* 0x0000ffff00057882 */ /* 0x000fe20000000000 */
[----:B------:R-:W-:-:S11]  /*3e60*/  UMOV UR6, 0x1 ;  /* 0x0000000100067882 */ /* 0x000fd60000000000 */
[----:B------:R-:W-:-:S04]  /*3e70*/  ULOP3.LUT UR4, UR4, 0xffff, URZ, 0xc0, !UPT ;  /* 0x0000ffff04047892 */ /* 0x000fc8000f8ec0ff */
[----:B------:R-:W-:-:S04]  /*3e80*/  USHF.R.U32.HI UR4, URZ, 0x5, UR4 ;  /* 0x00000005ff047899 */ /* 0x000fc80008011604 */
[----:B------:R-:W-:Y:S02]  /*3e90*/  USHF.L.U32 UR5, UR5, UR4, URZ ;  /* 0x0000000405057299 */ /* 0x000fe400080006ff */
[----:B------:R-:W-:-:S04]  /*3ea0*/  USHF.L.U32 UR4, UR6, UR4, URZ ;  /* 0x0000000406047299 */ /* 0x000fc800080006ff */
[----:B-1----:R-:W-:-:S04]  /*3eb0*/  LOP3.LUT R0, R0, UR5, RZ, 0xc0, !PT ;  /* 0x0000000500007c12 */ /* 0x002fc8000f8ec0ff */
[----:B------:R-:W-:-:S13]  /*3ec0*/  ISETP.NE.AND P0, PT, R0, UR5, PT ;  /* 0x0000000500007c0c */ /* 0x000fda000bf05270 */
[----:B------:R-:W-:Y:S05]  /*3ed0*/  @P0 BRA `(.L_x_66) ;  /* 0x0000000000580947 */ /* 0x000fea0003800000 */
[----:B------:R-:W1:Y:S02]  /*3ee0*/  LDS R0, [UR8+0x18] ;  /* 0x00001808ff007984 */ /* 0x000e640008000800 */
[----:B-1----:R-:W-:-:S04]  /*3ef0*/  LOP3.LUT R0, R0, UR4, RZ, 0xc0, !PT ;  /* 0x0000000400007c12 */ /* 0x002fc8000f8ec0ff */
[----:B------:R-:W-:-:S13]  /*3f00*/  ISETP.NE.AND P0, PT, R0, UR4, PT ;  /* 0x0000000400007c0c */ /* 0x000fda000bf05270 */
[----:B------:R-:W-:Y:S05]  /*3f10*/  @P0 BRA `(.L_x_67) ;  /* 0x00000000003c0947 */ /* 0x000fea0003800000 */
[----:B------:R-:W1:Y:S01]  /*3f20*/  S2R R2, SR_LANEID ;  /* 0x0000000000027919 */ /* 0x000e620000000000 */
[----:B------:R-:W-:-:S06]  /*3f30*/  ULOP3.LUT UR5, URZ, UR5, URZ, 0x33, !UPT ;  /* 0x00000005ff057292 */ /* 0x000fcc000f8e33ff */
[----:B------:R-:W-:-:S04]  /*3f40*/  IMAD.U32 R0, RZ, RZ, UR5 ;  /* 0x00000005ff007e24 */ /* 0x000fc8000f8e00ff */
[----:B------:R2:W3:Y:S02]  /*3f50*/  REDUX UR7, R0 ;  /* 0x00000000000773c4 */ /* 0x0004e40000000000 */
[----:B------:R4:W-:Y:S01]  /*3f60*/  UTCATOMSWS.AND URZ, UR5 ;  /* 0x0000000500ff79e3 */ /* 0x0009e20008000000 */
[----:B--2---:R-:W-:Y:S01]  /*3f70*/  LOP3.LUT R0, RZ, UR4, RZ, 0x33, !PT ;  /* 0x00000004ff007c12 */ /* 0x004fe2000f8e33ff */
[----:B------:R-:W-:Y:S02]  /*3f80*/  VOTEU.ANY UR4, UPT, PT ;  /* 0x0000000000047886 */ /* 0x000fe400038e0100 */
[----:B------:R-:W-:Y:S02]  /*3f90*/  UFLO.U32 UR4, UR4 ;  /* 0x00000004000472bd */ /* 0x000fe400080e0000 */
[----:B------:R-:W2:Y:S04]  /*3fa0*/  REDUX UR6, R0 ;  /* 0x00000000000673c4 */ /* 0x000ea80000000000 */
[----:B-1----:R-:W-:-:S02]  /*3fb0*/  ISETP.EQ.U32.AND P0, PT, R2, UR4, PT ;  /* 0x0000000402007c0c */ /* 0x002fc4000bf02070 */
[----:B---3--:R-:W-:-:S11]  /*3fc0*/  MOV R2, UR7 ;  /* 0x0000000700027c02 */ /* 0x008fd60008000f00 */
[----:B------:R4:W-:Y:S01]  /*3fd0*/  @P0 ATOMS.AND RZ, [UR8+0x14], R2 ;  /* 0x00001402ffff098c */ /* 0x0009e2000a800008 */
[----:B--2---:R-:W-:-:S05]  /*3fe0*/  IMAD.U32 R0, RZ, RZ, UR6 ;  /* 0x00000006ff007e24 */ /* 0x004fca000f8e00ff */
[----:B------:R4:W-:Y:S01]  /*3ff0*/  @P0 ATOMS.AND RZ, [UR8+0x18], R0 ;  /* 0x00001800ffff098c */ /* 0x0009e2000a800008 */
[----:B------:R-:W-:Y:S05]  /*4000*/  BRA `(.L_x_68) ;  /* 0x0000000000147947 */ /* 0x000fea0003800000 */
.L_x_67:
[----:B------:R-:W-:Y:S02]  /*4010*/  MOV R2, 0x4030 ;  /* 0x0000403000027802 */ /* 0x000fe40000000f00 */
[----:B-----5:R-:W-:Y:S05]  /*4020*/  CALL.REL.NOINC `($__internal_0_$__cuda_sm10x_tcgen05_guardrail_trap_col_being_dealloced_not_returned_by_alloc) ;  /* 0x0000005000fc7944 */ /* 0x020fea0003c00000 */
[----:B------:R-:W-:Y:S05]  /*4030*/  BRA `(.L_x_68) ;  /* 0x0000000000087947 */ /* 0x000fea0003800000 */
.L_x_66:
[----:B------:R-:W-:Y:S02]  /*4040*/  MOV R2, 0x4060 ;  /* 0x0000406000027802 */ /* 0x000fe40000000f00 */
[----:B-----5:R-:W-:Y:S05]  /*4050*/  CALL.REL.NOINC `($__internal_2_$__cuda_sm10x_tcgen05_guardrail_trap_unallocated_columns_being_dealloced) ;  /* 0x0000005400087944 */ /* 0x020fea0003c00000 */
.L_x_68:
[----:B------:R-:W-:Y:S01]  /*4060*/  NOP ;  /* 0x0000000000007918 */ /* 0x000fe20000000000 */
[----:B----4-:R-:W-:Y:S05]  /*4070*/  EXIT ;  /* 0x000000000000794d */ /* 0x010fea0003800000 */
.L_x_50:
[----:B------:R-:W-:-:S09]  /*4080*/  UISETP.NE.OR UP2, UPT, UR10, 0x3, !UP2 ;  /* 0x000000030a00788c */ /* 0x000fd2000d745670 */
[----:B------:R-:W-:Y:S05]  /*4090*/  BRA.U UP2, `(.L_x_69) ;  /* 0x0000001102087547 */ /* 0x000fea000b800000 */
[----:B------:R-:W1:Y:S01]  /*40a0*/  LDCU.64 UR4, c[0x0][0x888] ;  /* 0x00011100ff0477ac */ /* 0x000e620008000a00 */
[----:B------:R-:W2:Y:S01]  /*40b0*/  LDC R0, c[0x0][0xb30] ;  /* 0x0002cc00ff007b82 */ /* 0x000ea20000000800 */
[----:B------:R-:W-:Y:S01]  /*40c0*/  IMAD.MOV.U32 R30, RZ, RZ, 0x1 ;  /* 0x00000001ff1e7424 */ /* 0x000fe200078e00ff */
[----:B------:R-:W-:Y:S01]  /*40d0*/  CS2R R28, SRZ ;  /* 0x00000000001c7805 */ /* 0x000fe2000001ff00 */
[----:B------:R-:W4:Y:S01]  /*40e0*/  LDCU.64 UR14, c[0x0][0x890] ;  /* 0x00011200ff0e77ac */ /* 0x000f220008000a00 */
[----:B------:R-:W-:Y:S01]  /*40f0*/  IMAD.MOV.U32 R25, RZ, RZ, 0x2000 ;  /* 0x00002000ff197424 */ /* 0x000fe200078e00ff */
[----:B------:R-:W-:-:S03]  /*4100*/  UPLOP3.LUT UP1, UPT, UPT, UPT, UPT, 0x40, 0x4 ;  /* 0x000000000004789c */ /* 0x000fc60003f2e870 */
[----:B------:R-:W3:Y:S08]  /*4110*/  LDC R24, c[0x0][0x370] ;  /* 0x0000dc00ff187b82 */ /* 0x000ef00000000800 */
[----:B------:R-:W3:Y:S01]  /*4120*/  LDC R3, c[0x0][0xb0c] ;  /* 0x0002c300ff037b82 */ /* 0x000ee20000000800 */
[----:B-1----:R-:W-:-:S03]  /*4130*/  UISETP.NE.U32.AND UP2, UPT, UR4, URZ, UPT ;  /* 0x000000ff0400728c */ /* 0x002fc6000bf45070 */
[----:B------:R-:W-:Y:S01]  /*4140*/  UMOV UR4, 0x400 ;  /* 0x0000040000047882 */ /* 0x000fe20000000000 */
[----:B----4-:R-:W-:Y:S02]  /*4150*/  UISETP.NE.U32.AND UP3, UPT, UR14, URZ, UPT ;  /* 0x000000ff0e00728c */ /* 0x010fe4000bf65070 */
[----:B------:R-:W-:Y:S01]  /*4160*/  ULEA UR4, UR45, UR4, 0x18 ;  /* 0x000000042d047291 */ /* 0x000fe2000f8ec0ff */
[----:B------:R-:W1:Y:S01]  /*4170*/  LDC R18, c[0x0][0xb20] ;  /* 0x0002c800ff127b82 */ /* 0x000e620000000800 */
[----:B--2---:R-:W-:Y:S01]  /*4180*/  ISETP.NE.AND P1, PT, R0, 0x1, PT ;  /* 0x000000010000780c */ /* 0x004fe20003f25270 */
[----:B------:R-:W-:Y:S02]  /*4190*/  UISETP.NE.AND.EX UP2, UPT, UR5, URZ, UPT, UP2 ;  /* 0x000000ff0500728c */ /* 0x000fe4000bf45320 */
[----:B------:R-:W-:Y:S02]  /*41a0*/  UIADD3 UR13, UPT, UPT, UR4, 0x38, URZ ;  /* 0x00000038040d7890 */ /* 0x000fe4000fffe0ff */
[----:B------:R-:W-:-:S02]  /*41b0*/  UIADD3 UR33, UPT, UPT, UR4, 0x20, URZ ;  /* 0x0000002004217890 */ /* 0x000fc4000fffe0ff */
[----:B-----5:R-:W2:Y:S01]  /*41c0*/  LDC.64 R32, c[0x0][0x348] ;  /* 0x0000d200ff207b82 */ /* 0x020ea20000000a00 */
[----:B------:R-:W-:Y:S02]  /*41d0*/  UIADD3 UR25, UPT, UPT, UR4, 0x28, URZ ;  /* 0x0000002804197890 */ /* 0x000fe4000fffe0ff */
[----:B------:R-:W-:Y:S02]  /*41e0*/  UIADD3 UR17, UPT, UPT, UR4, 0x30, URZ ;  /* 0x0000003004117890 */ /* 0x000fe4000fffe0ff */
[----:B------:R-:W-:Y:S02]  /*41f0*/  UPRMT UR13, UR45, 0x654, UR13 ;  /* 0x000006542d0d7896 */ /* 0x000fe4000800000d */
[----:B------:R-:W-:Y:S01]  /*4200*/  UISETP.NE.AND.EX UP3, UPT, UR15, URZ, UPT, UP3 ;  /* 0x000000ff0f00728c */ /* 0x000fe2000bf65330 */
[----:B------:R-:W4:Y:S08]  /*4210*/  LDC.64 R16, c[0x0][0xb10] ;  /* 0x0002c400ff107b82 */ /* 0x000f300000000a00 */
[----:B------:R-:W1:Y:S08]  /*4220*/  LDC.64 R6, c[0x0][0xb18] ;  /* 0x0002c600ff067b82 */ /* 0x000e700000000a00 */
[----:B------:R-:W1:Y:S08]  /*4230*/  LDC.64 R4, c[0x0][0xb28] ;  /* 0x0002ca00ff047b82 */ /* 0x000e700000000a00 */
[----:B---3--:R-:W1:Y:S02]  /*4240*/  LDC R19, c[0x0][0x374] ;  /* 0x0000dd00ff137b82 */ /* 0x008e640000000800 */
.L_x_80:
[C---:B------:R-:W-:Y:S02]  /*4250*/  LEA R0, R29.reuse, UR4, 0x3 ;  /* 0x000000041d007c11 */ /* 0x040fe4000f8e18ff */
[----:B------:R-:W-:Y:S02]  /*4260*/  SHF.L.U32 R2, R28, 0x1f, RZ ;  /* 0x0000001f1c027819 */ /* 0x000fe400000006ff */
[----:B------:R-:W-:Y:S02]  /*4270*/  LEA R20, R29, UR4, 0x4 ;  /* 0x000000041d147c11 */ /* 0x000fe4000f8e20ff */
[----:B---3--:R-:W3:Y:S02]  /*4280*/  SYNCS.PHASECHK.TRANS64.TRYWAIT P0, [R0+URZ+0x70], R2 ;  /* 0x00007002000075a7 */ /* 0x008ee400080011ff */
[----:B---3--:R-:W-:Y:S05]  /*4290*/  @!P0 BRA `(.L_x_70) ;  /* 0x0000004c00108947 */ /* 0x008fea0003800000 */
.L_x_156:
[----:B------:R-:W-:Y:S01]  /*42a0*/  ISETP.GE.AND P0, PT, R26, 0x1, PT ;  /* 0x000000011a00780c */ /* 0x000fe20003f06270 */
[----:B------:R-:W5:Y:S01]  /*42b0*/  LDS.128 R20, [R20+0x100] ;  /* 0x0001000014147984 */ /* 0x000f620000000c00 */
[----:B---3--:R-:W-:Y:S01]  /*42c0*/  VIADD R0, R0, 0x80 ;  /* 0x0000008000007836 */ /* 0x008fe20000000000 */
[----:B------:R-:W-:Y:S01]  /*42d0*/  @!PT LDS RZ, [RZ] ;  /* 0x00000000fffff984 */ /* 0x000fe20000000800 */
[----:B------:R-:W-:Y:S01]  /*42e0*/  @!PT LDS RZ, [RZ] ;  /* 0x00000000fffff984 */ /* 0x000fe20000000800 */
[----:B------:R-:W-:Y:S01]  /*42f0*/  @!PT LDS RZ, [RZ] ;  /* 0x00000000fffff984 */ /* 0x000fe20000000800 */
[----:B------:R-:W-:Y:S01]  /*4300*/  @!PT LDS RZ, [RZ] ;  /* 0x00000000fffff984 */ /* 0x000fe20000000800 */
[----:B------:R3:W-:Y:S06]  /*4310*/  MEMBAR.ALL.CTA ;  /* 0x0000000000007992 */ /* 0x0007ec0000008000 */
[----:B---3--:R-:W3:Y:S01]  /*4320*/  FENCE.VIEW.ASYNC.S ;  /* 0x00000000000073c6 */ /* 0x008ee20000000000 */
[----:B------:R-:W-:Y:S04]  /*4330*/  PRMT R0, RZ, 0x654, R0 ;  /* 0x00000654ff007816 */ /* 0x000fe80000000000 */
[----:B---3--:R3:W-:Y:S01]  /*4340*/  SYNCS.ARRIVE.TRANS64.RED.A1T0 RZ, [R0+URZ], RZ ;  /* 0x000000ff00ff79a7 */ /* 0x0087e200081004ff */
[----:B-----5:R-:W-:Y:S11]  /*4350*/  LOP3.LUT P3, RZ, R22, 0x1, RZ, 0xc0, !PT ;  /* 0x0000000116ff7812 */ /* 0x020ff6000786c0ff */
[----:B------:R-:W-:Y:S02]  /*4360*/  @!UPT UIADD3 URZ, UPT, UPT, URZ, URZ, URZ ;  /* 0x000000fffffff290 */ /* 0x000fe4000fffe0ff */
[----:B------:R-:W-:Y:S02]  /*4370*/  @P3 MOV R11, R20 ;  /* 0x00000014000b3202 */ /* 0x000fe40000000f00 */
[----:B------:R-:W-:Y:S01]  /*4380*/  @P3 LOP3.LUT R10, R21, 0xffff, RZ, 0xc0, !PT ;  /* 0x0000ffff150a3812 */ /* 0x000fe200078ec0ff */
[----:B---3--:R-:W-:Y:S06]  /*4390*/  @!P0 BRA `(.L_x_71) ;  /* 0x0000000000a48947 */ /* 0x008fec0003800000 */
[-C--:B-1----:R-:W-:Y:S01]  /*43a0*/  IMAD.HI.U32 R0, R19, R7.reuse, RZ ;  /* 0x0000000713007227 */ /* 0x082fe200078e00ff */
[----:B------:R-:W-:Y:S02]  /*43b0*/  ISETP.NE.AND P0, PT, R6, 0x1, PT ;  /* 0x000000010600780c */ /* 0x000fe40003f05270 */
[----:B------:R-:W-:Y:S01]  /*43c0*/  ISETP.NE.AND P2, PT, R26, 0x1, PT ;  /* 0x000000011a00780c */ /* 0x000fe20003f45270 */
[----:B----4-:R-:W-:Y:S01]  /*43d0*/  IMAD.HI.U32 R9, R24, R16, RZ ;  /* 0x0000001018097227 */ /* 0x010fe200078e00ff */
[----:B------:R-:W-:Y:S02]  /*43e0*/  SHF.R.U32.HI R0, RZ, R18, R0 ;  /* 0x00000012ff007219 */ /* 0x000fe40000011600 */
[----:B------:R-:W-:Y:S01]  /*43f0*/  ISETP.NE.AND P4, PT, R3, 0x1, PT ;  /* 0x000000010300780c */ /* 0x000fe20003f85270 */
[----:B------:R-:W-:Y:S01]  /*4400*/  IMAD.HI.U32 R13, R10, R7, RZ ;  /* 0x000000070a0d7227 */ /* 0x000fe200078e00ff */
[----:B------:R-:W-:Y:S02]  /*4410*/  SHF.R.U32.HI R9, RZ, R17, R9 ;  /* 0x00000011ff097219 */ /* 0x000fe40000011609 */
[----:B------:R-:W-:Y:S01]  /*4420*/  SEL R0, R19, R0, !P0 ;  /* 0x0000000013007207 */ /* 0x000fe20004000000 */
[----:B------:R-:W-:Y:S01]  /*4430*/  IMAD.HI.U32 R12, R11, R16, RZ ;  /* 0x000000100b0c7227 */ /* 0x000fe200078e00ff */
[----:B------:R-:W-:Y:S03]  /*4440*/  SEL R9, R24, R9, !P4 ;  /* 0x0000000918097207 */ /* 0x000fe60006000000 */
[-C--:B------:R-:W-:Y:S01]  /*4450*/  IMAD.HI.U32 R8, R0, R4.reuse, RZ ;  /* 0x0000000400087227 */ /* 0x080fe200078e00ff */
[----:B------:R-:W-:Y:S03]  /*4460*/  SHF.R.U32.HI R12, RZ, R17, R12 ;  /* 0x00000011ff0c7219 */ /* 0x000fe6000001160c */
[----:B------:R-:W-:Y:S01]  /*4470*/  IMAD.HI.U32 R2, R9, R4, RZ ;  /* 0x0000000409027227 */ /* 0x000fe200078e00ff */
[-C--:B------:R-:W-:Y:S02]  /*4480*/  @P2 SHF.R.U32.HI R0, RZ, R5.reuse, R8 ;  /* 0x00000005ff002219 */ /* 0x080fe40000011608 */
[----:B------:R-:W-:Y:S02]  /*4490*/  SHF.R.U32.HI R8, RZ, R18, R13 ;  /* 0x00000012ff087219 */ /* 0x000fe4000001160d */
[----:B------:R-:W-:Y:S01]  /*44a0*/  @P2 SHF.R.U32.HI R9, RZ, R5, R2 ;  /* 0x00000005ff092219 */ /* 0x000fe20000011602 */
[----:B------:R-:W-:Y:S01]  /*44b0*/  IMAD R0, R26, R0, RZ ;  /* 0x000000001a007224 */ /* 0x000fe200078e02ff */
[----:B------:R-:W-:Y:S02]  /*44c0*/  SEL R8, R10, R8, !P0 ;  /* 0x000000080a087207 */ /* 0x000fe40004000000 */
[----:B------:R-:W-:Y:S01]  /*44d0*/  SEL R2, R11, R12, !P4 ;  /* 0x0000000c0b027207 */ /* 0x000fe20006000000 */
[----:B------:R-:W-:Y:S01]  /*44e0*/  IMAD R12, R26, R9, RZ ;  /* 0x000000091a0c7224 */ /* 0x000fe200078e02ff */
[C---:B------:R-:W-:Y:S01]  /*44f0*/  ISETP.GE.AND P0, PT, R8.reuse, R0, PT ;  /* 0x000000000800720c */ /* 0x040fe20003f06270 */
[----:B------:R-:W-:Y:S03]  /*4500*/  IMAD.HI.U32 R0, R8, R4, RZ ;  /* 0x0000000408007227 */ /* 0x000fe600078e00ff */
[----:B------:R-:W-:Y:S02]  /*4510*/  ISETP.GE.OR P0, PT, R2, R12, P0 ;  /* 0x0000000c0200720c */ /* 0x000fe40000706670 */
[-C--:B------:R-:W-:Y:S04]  /*4520*/  SHF.R.U32.HI R0, RZ, R5.reuse, R0 ;  /* 0x00000005ff007219 */ /* 0x080fe80000011600 */
[----:B------:R-:W-:Y:S05]  /*4530*/  SEL R13, R8, R0, !P2 ;  /* 0x00000000080d7207 */ /* 0x000fea0005000000 */
[----:B------:R-:W-:Y:S02]  /*4540*/  IMAD.MOV R12, RZ, RZ, -R13 ;  /* 0x000000ffff0c7224 */ /* 0x000fe400078e0a0d */
[----:B------:R-:W-:Y:S04]  /*4550*/  @!P0 IMAD.HI.U32 R0, R2, R4, RZ ;  /* 0x0000000402008227 */ /* 0x000fe800078e00ff */
[----:B------:R-:W-:Y:S01]  /*4560*/  IMAD R12, R26, R12, R8 ;  /* 0x0000000c1a0c7224 */ /* 0x000fe200078e0208 */
[----:B------:R-:W-:Y:S04]  /*4570*/  @!P0 SHF.R.U32.HI R0, RZ, R5, R0 ;  /* 0x00000005ff008219 */ /* 0x000fe80000011600 */
[----:B------:R-:W-:Y:S04]  /*4580*/  @!P0 SEL R0, R2, R0, !P2 ;  /* 0x0000000002008207 */ /* 0x000fe80005000000 */
[----:B------:R-:W-:Y:S01]  /*4590*/  @!P0 IADD3 R13, PT, PT, R13, -R0, RZ ;  /* 0x800000000d0d8210 */ /* 0x000fe20007ffe0ff */
[----:B------:R-:W-:Y:S01]  /*45a0*/  @!P0 IMAD R0, R9, R12, R0 ;  /* 0x0000000c09008224 */ /* 0x000fe200078e0200 */
[----:B------:R-:W-:Y:S01]  /*45b0*/  IADD3 R9, PT, PT, -R8, RZ, RZ ;  /* 0x000000ff08097210 */ /* 0x000fe20007ffe1ff */
[--C-:B------:R-:W-:Y:S02]  /*45c0*/  IMAD.MOV R12, RZ, RZ, -R2.reuse ;  /* 0x000000ffff0c7224 */ /* 0x100fe400078e0a02 */
[----:B------:R-:W-:Y:S02]  /*45d0*/  @!P0 IMAD R8, R13, R26, R2 ;  /* 0x0000001a0d088224 */ /* 0x000fe400078e0202 */
[----:B------:R-:W-:Y:S02]  /*45e0*/  @!P0 IMAD.MOV.U32 R2, RZ, RZ, R0 ;  /* 0x000000ffff028224 */ /* 0x000fe400078e0000 */
[----:B------:R-:W-:Y:S02]  /*45f0*/  IMAD R11, R3, R12, R11 ;  /* 0x0000000c030b7224 */ /* 0x000fe400078e020b */
[----:B------:R-:W-:Y:S02]  /*4600*/  IMAD R10, R6, R9, R10 ;  /* 0x00000009060a7224 */ /* 0x000fe400078e020a */
[----:B------:R-:W-:Y:S02]  /*4610*/  IMAD R11, R2, R3, R11 ;  /* 0x00000003020b7224 */ /* 0x000fe400078e020b */
[----:B------:R-:W-:Y:S02]  /*4620*/  IMAD R10, R8, R6, R10 ;  /* 0x00000006080a7224 */ /* 0x000fe400078e020a */
.L_x_71:
[----:B------:R-:W-:Y:S05]  /*4630*/  BRA.U UP1, `(.L_x_72) ;  /* 0x0000000101107547 */ /* 0x000fea000b800000 */
[----:B------:R-:W-:Y:S04]  /*4640*/  MOV R2, UR21 ;  /* 0x0000001500027c02 */ /* 0x000fe80008000f00 */
[----:B------:R-:W-:Y:S04]  /*4650*/  SHF.L.U32 R2, R2, 0x1f, RZ ;  /* 0x0000001f02027819 */ /* 0x000fe800000006ff */
[----:B------:R-:W3:Y:S02]  /*4660*/  SYNCS.PHASECHK.TRANS64.TRYWAIT P0, [UR4+0x68], R2 ;  /* 0x00006802ff0075a7 */ /* 0x000ee40008001104 */
[----:B---3--:R-:W-:Y:S05]  /*4670*/  @!P0 BRA `(.L_x_73) ;  /* 0x00000048002c8947 */ /* 0x008fea0003800000 */
.L_x_72:
[----:B------:R-:W-:Y:S02]  /*4680*/  R2UR UR35, R15 ;  /* 0x000000000f2372ca */ /* 0x000fe400000e0000 */
[----:B------:R-:W-:Y:S02]  /*4690*/  R2UR UR34, R14 ;  /* 0x000000000e2272ca */ /* 0x000fe400000e0000 */
[----:B------:R-:W-:Y:S02]  /*46a0*/  ISETP.NE.U32.AND P2, PT, RZ, UR14, PT ;  /* 0x0000000eff007c0c */ /* 0x000fe4000bf45070 */
[----:B------:R-:W-:Y:S02]  /*46b0*/  SHF.L.U32 R14, R30, 0x1f, RZ ;  /* 0x0000001f1e0e7819 */ /* 0x000fe400000006ff */
[----:B------:R-:W-:Y:S05]  /*46c0*/  ISETP.NE.AND.EX P2, PT, RZ, UR15, PT, P2 ;  /* 0x0000000fff007c0c */ /* 0x000fea000bf45320 */
[----:B------:R-:W-:Y:S02]  /*46d0*/  USHF.L.U32 UR35, UR35, 0x6, URZ ;  /* 0x0000000623237899 */ /* 0x000fe400080006ff */
[----:B------:R-:W-:Y:S01]  /*46e0*/  USHF.L.U32 UR34, UR34, 0x7, URZ ;  /* 0x0000000722227899 */ /* 0x000fe200080006ff */
[----:B------:R-:W-:Y:S11]  /*46f0*/  BRA.U !UP3, `(.L_x_74) ;  /* 0x000000010b347547 */ /* 0x000ff6000b800000 */
[----:B------:R-:W-:Y:S01]  /*4700*/  UPLOP3.LUT UP0, UPT, UPT, UPT, UP2, 0x80, 0x8 ;  /* 0x000000000008789c */ /* 0x000fe20003f0f020 */
[----:B---3--:R-:W-:Y:S02]  /*4710*/  HFMA2 R0, -RZ, RZ, 0, 5.9604644775390625e-08 ;  /* 0x00000001ff007431 */ /* 0x008fe400000001ff */
[----:B------:R-:W-:Y:S03]  /*4720*/  IMAD.MOV.U32 R64, RZ, RZ, 0x1 ;  /* 0x00000001ff407424 */ /* 0x000fe600078e00ff */
[----:B------:R-:W-:Y:S05]  /*4730*/  PLOP3.LUT P0, PT, PT, PT, UP0, 0x80, 0x8 ;  /* 0x000000000008781c */ /* 0x000fea0003f0f008 */
[----:B------:R-:W3:Y:S01]  /*4740*/  @UP0 LDCU.64 UR6, c[0x0][0x888] ;  /* 0x00011100ff0607ac */ /* 0x000ee20008000a00 */
[----:B------:R-:W-:Y:S07]  /*4750*/  @UP0 UIMAD UR5, UR52, UR14, URZ ;  /* 0x0000000e340502a4 */ /* 0x000fee000f8e02ff */
[----:B------:R-:W-:Y:S01]  /*4760*/  @!P0 PRMT R64, R0, 0x7610, R64 ;  /* 0x0000761000408816 */ /* 0x000fe20000000040 */
[----:B---3--:R-:W-:Y:S03]  /*4770*/  @UP0 UIMAD.WIDE UR6, UR5, 0x4, UR6 ;  /* 0x00000004050608a5 */ /* 0x008fe6000f8e0206 */
[----:B------:R-:W3:Y:S03]  /*4780*/  @!UP0 LDCU UR5, c[0x0][0x880] ;  /* 0x00011000ff0587ac */ /* 0x000ee60008000800 */
[----:B------:R-:W-:Y:S01]  /*4790*/  IMAD.U32 R8, RZ, RZ, UR6 ;  /* 0x00000006ff087e24 */ /* 0x000fe2000f8e00ff */
[----:B------:R-:W-:Y:S05]  /*47a0*/  MOV R9, UR7 ;  /* 0x0000000700097c02 */ /* 0x000fea0008000f00 */
[----:B------:R1:W5:Y:S02]  /*47b0*/  @P0 LDG.E R35, desc[UR54][R8.64] ;  /* 0x0000003608230981 */ /* 0x000364000c1e1900 */
[----:B-1-3--:R-:W-:Y:S07]  /*47c0*/  @!P0 IMAD.U32 R35, RZ, RZ, UR5 ;  /* 0x00000005ff238e24 */ /* 0x00afee000f8e00ff */
.L_x_74:
[----:B-----5:R-:W-:Y:S01]  /*47d0*/  @!P2 FSETP.EQ.AND P0, PT, R35, RZ, PT ;  /* 0x000000ff2300a20b */ /* 0x020fe20003f02000 */
[----:B------:R-:W-:Y:S01]  /*47e0*/  @!UPT UIADD3 URZ, UPT, UPT, URZ, URZ, URZ ;  /* 0x000000fffffff290 */ /* 0x000fe2000fffe0ff */
[----:B------:R-:W-:Y:S11]  /*47f0*/  @!P2 BRA `(.L_x_75) ;  /* 0x000000000014a947 */ /* 0x000ff60003800000 */
[----:B------:R-:W-:Y:S02]  /*4800*/  LOP3.LUT P2, RZ, R64, 0xff, RZ, 0xc0, !PT ;  /* 0x000000ff40ff7812 */ /* 0x000fe4000784c0ff */
[----:B------:R-:W-:Y:S04]  /*4810*/  PLOP3.LUT P0, PT, PT, PT, UP0, 0x80, 0x8 ;  /* 0x000000000008781c */ /* 0x000fe80003f0f008 */
[----:B------:R-:W-:Y:S07]  /*4820*/  PLOP3.LUT P0, PT, P0, PT, PT, 0x8, 0x80 ;  /* 0x000000000080781c */ /* 0x000fee000070e170 */
[----:B------:R-:W-:Y:S11]  /*4830*/  @P2 FSETP.EQ.AND P0, PT, R35, RZ, PT ;  /* 0x000000ff2300220b */ /* 0x000ff60003f02000 */
[----:B------:R-:W-:Y:S02]  /*4840*/  @!UPT UIADD3 URZ, UPT, UPT, URZ, URZ, URZ ;  /* 0x000000fffffff290 */ /* 0x000fe4000fffe0ff */
.L_x_75:
[----:B------:R-:W5:Y:S01]  /*4850*/  SYNCS.PHASECHK.TRANS64.TRYWAIT P2, [UR4+0x40], R14 ;  /* 0x0000400eff0075a7 */ /* 0x000f620008041104 */
[----:B------:R-:W-:Y:S04]  /*4860*/  ELECT P4, URZ, PT ;  /* 0x0000000000ff782f */ /* 0x000fe80003880000 */
[----:B------:R-:W-:Y:S11]  /*4870*/  PLOP3.LUT P4, PT, P0, P4, PT, 0xf2, 0x2f ;  /* 0x00000000002f781c */ /* 0x000ff60000789e72 */
[----:B------:R-:W-:Y:S02]  /*4880*/  @!UPT UIADD3 URZ, UPT, UPT, URZ, URZ, URZ ;  /* 0x000000fffffff290 */ /* 0x000fe4000fffe0ff */
[----:B--2---:R-:W-:Y:S05]  /*4890*/  @!P4 IADD3 R8, P0, PT, R32, 0x580, RZ ;  /* 0x000005802008c810 */ /* 0x004fea0007f1e0ff */
[----:B---3--:R-:W-:Y:S01]  /*48a0*/  @!P4 IMAD.X R2, RZ, RZ, R33, P0 ;  /* 0x000000ffff02c224 */ /* 0x008fe200000e0621 */
[----:B-----5:R-:W-:Y:S07]  /*48b0*/  @!P2 BRA `(.L_x_76) ;  /* 0x0000004400b4a947 */ /* 0x020fee0003800000 */
.L_x_159:
[----:B------:R-:W-:Y:S01]  /*48c0*/  @!P4 R2UR UR6, R8 ;  /* 0x000000000806c2ca */ /* 0x000fe200000e0000 */
[----:B------:R-:W-:Y:S01]  /*48d0*/  VOTEU.ALL UP1, P4 ;  /* 0x0000000000ff7886 */ /* 0x000fe20002020000 */
[----:B------:R-:W-:Y:S01]  /*48e0*/  @!P4 R2UR UR5, R2 ;  /* 0x000000000205c2ca */ /* 0x000fe200000e0000 */
[----:B--2---:R-:W-:Y:S01]  /*48f0*/  @!P4 IMAD.MOV.U32 R0, RZ, RZ, 0x2000 ;  /* 0x00002000ff00c424 */ /* 0x004fe200078e00ff */
[----:B------:R-:W-:Y:S01]  /*4900*/  UMOV UR8, 0x0 ;  /* 0x0000000000087882 */ /* 0x000fe20000000000 */
[----:B------:R-:W-:Y:S01]  /*4910*/  UMOV UR9, 0x10000000 ;  /* 0x1000000000097882 */ /* 0x000fe20000000000 */
[----:B------:R-:W-:Y:S01]  /*4920*/  @!UP1 UIADD3 UR32, UPT, UPT, UR4, 0x400, URZ ;  /* 0x0000040004209890 */ /* 0x000fe2000fffe0ff */
[----:B------:R-:W-:Y:S01]  /*4930*/  VOTEU.ALL UP1, P4 ;  /* 0x0000000000ff7886 */ /* 0x000fe20002020000 */
[----:B------:R-:W-:Y:S05]  /*4940*/  UMOV UR36, UR52 ;  /* 0x0000003400247c82 */ /* 0x000fea0008000000 */
[----:B------:R-:W-:Y:S02]  /*4950*/  IMAD.U32 R8, RZ, RZ, UR6 ;  /* 0x00000006ff087e24 */ /* 0x000fe4000f8e00ff */
[----:B------:R-:W-:Y:S01]  /*4960*/  IMAD.U32 R9, RZ, RZ, UR5 ;  /* 0x00000005ff097e24 */ /* 0x000fe2000f8e00ff */
[----:B------:R-:W-:Y:S02]  /*4970*/  UPRMT UR5, UR45, 0x654, UR33 ;  /* 0x000006542d057896 */ /* 0x000fe40008000021 */
[----:B------:R-:W-:Y:S02]  /*4980*/  @!P4 R2UR UR6, R8 ;  /* 0x000000000806c2ca */ /* 0x000fe400000e0000 */
[----:B------:R-:W-:Y:S02]  /*4990*/  @!P4 R2UR UR7, R9 ;  /* 0x000000000907c2ca */ /* 0x000fe400000e0000 */
[----:B------:R-:W-:Y:S05]  /*49a0*/  @!P4 IADD3 R8, P0, PT, R32, 0x580, RZ ;  /* 0x000005802008c810 */ /* 0x000fea0007f1e0ff */
[----:B------:R-:W-:Y:S06]  /*49b0*/  @!P4 IMAD.X R2, RZ, RZ, R33, P0 ;  /* 0x000000ffff02c224 */ /* 0x000fec00000e0621 */
[----:B------:R2:W-:Y:S01]  /*49c0*/  @!UP1 UTMALDG.3D [UR32], [UR6], desc[UR8] ;  /* 0x00000820060095b4 */ /* 0x0005e20008011000 */
[----:B------:R2:W-:Y:S01]  /*49d0*/  @!P4 SYNCS.ARRIVE.TRANS64.RED.A0TR RZ, [UR4+0x20], R0 ;  /* 0x00002000ffffc9a7 */ /* 0x0005e20008300404 */
[----:B------:R-:W-:Y:S01]  /*49e0*/  SYNCS.ARRIVE.TRANS64.RED.A1T0 RZ, [UR5], RZ ;  /* 0x000000ffffff79a7 */ /* 0x000fe20008100405 */
[----:B------:R-:W3:Y:S02]  /*49f0*/  SYNCS.PHASECHK.TRANS64.TRYWAIT P2, [UR4+0x48], R14 ;  /* 0x0000480eff0075a7 */ /* 0x000ee40008041104 */
[----:B--23--:R-:W-:Y:S05]  /*4a00*/  @!P2 BRA `(.L_x_77) ;  /* 0x000000440078a947 */ /* 0x00cfea0003800000 */
.L_x_161:
[----:B------:R-:W-:Y:S01]  /*4a10*/  @!P4 R2UR UR6, R8 ;  /* 0x000000000806c2ca */ /* 0x000fe200000e0000 */
[----:B------:R-:W-:Y:S01]  /*4a20*/  VOTEU.ALL UP1, P4 ;  /* 0x0000000000ff7886 */ /* 0x000fe20002020000 */
[----:B------:R-:W-:Y:S01]  /*4a30*/  @!P4 R2UR UR5, R2 ;  /* 0x000000000205c2ca */ /* 0x000fe200000e0000 */
[----:B--2---:R-:W-:Y:S01]  /*4a40*/  @!P4 IMAD.MOV.U32 R0, RZ, RZ, 0x2000 ;  /* 0x00002000ff00c424 */ /* 0x004fe200078e00ff */
[----:B------:R-:W-:Y:S01]  /*4a50*/  UMOV UR8, 0x0 ;  /* 0x0000000000087882 */ /* 0x000fe20000000000 */
[----:B------:R-:W-:Y:S01]  /*4a60*/  UMOV UR9, 0x10000000 ;  /* 0x1000000000097882 */ /* 0x000fe20000000000 */
[----:B------:R-:W-:Y:S02]  /*4a70*/  @!UP1 UIADD3 UR26, UPT, UPT, UR34, 0x20, URZ ;  /* 0x00000020221a9890 */ /* 0x000fe4000fffe0ff */
[----:B------:R-:W-:Y:S01]  /*4a80*/  @!UP1 UIADD3 UR24, UPT, UPT, UR4, 0x2400, URZ ;  /* 0x0000240004189890 */ /* 0x000fe2000fffe0ff */
[----:B------:R-:W-:Y:S01]  /*4a90*/  VOTEU.ALL UP1, P4 ;  /* 0x0000000000ff7886 */ /* 0x000fe20002020000 */
[----:B------:R-:W-:Y:S01]  /*4aa0*/  UMOV UR27, UR35 ;  /* 0x00000023001b7c82 */ /* 0x000fe20008000000 */
[----:B------:R-:W-:Y:S02]  /*4ab0*/  UMOV UR28, UR52 ;  /* 0x00000034001c7c82 */ /* 0x000fe40008000000 */
        /* <DEDUP_REMOVED lines=12> */
.L_x_163:
[----:B------:R-:W3:Y:S01]  /*4b80*/  LDC.64 R12, c[0x0][0xb18] ;  /* 0x0002c600ff0c7b82 */ /* 0x000ee20000000a00 */
[----:B------:R-:W-:Y:S01]  /*4b90*/  @!P4 R2UR UR5, R2 ;  /* 0x000000000205c2ca */ /* 0x000fe200000e0000 */
[----:B------:R-:W-:Y:S01]  /*4ba0*/  VOTEU.ALL UP1, P4 ;  /* 0x0000000000ff7886 */ /* 0x000fe20002020000 */
[----:B------:R-:W-:Y:S01]  /*4bb0*/  @!P4 R2UR UR6, R8 ;  /* 0x000000000806c2ca */ /* 0x000fe200000e0000 */
[----:B--2---:R-:W-:Y:S01]  /*4bc0*/  @!P4 IMAD.MOV.U32 R0, RZ, RZ, 0x2000 ;  /* 0x00002000ff00c424 */ /* 0x004fe200078e00ff */
[----:B------:R-:W-:Y:S03]  /*4bd0*/  UMOV UR8, 0x0 ;  /* 0x0000000000087882 */ /* 0x000fe60000000000 */
[----:B------:R-:W2:Y:S01]  /*4be0*/  @!P1 LDC R2, c[0x0][0xb0c] ;  /* 0x0002c300ff029b82 */ /* 0x000ea20000000800 */
[----:B------:R-:W-:Y:S01]  /*4bf0*/  @!UP1 UIADD3 UR18, UPT, UPT, UR34, 0x40, URZ ;  /* 0x0000004022129890 */ /* 0x000fe2000fffe0ff */
[----:B------:R-:W-:Y:S01]  /*4c00*/  @P3 SHF.R.U32.HI R27, RZ, 0x10, R21 ;  /* 0x00000010ff1b3819 */ /* 0x000fe20000011615 */
[----:B------:R-:W-:Y:S01]  /*4c10*/  @!UP1 UIADD3 UR16, UPT, UPT, UR4, 0x4400, URZ ;  /* 0x0000440004109890 */ /* 0x000fe2000fffe0ff */
[----:B------:R-:W-:Y:S01]  /*4c20*/  VIADD R29, R29, 0x1 ;  /* 0x000000011d1d7836 */ /* 0x000fe20000000000 */
[----:B------:R-:W-:Y:S01]  /*4c30*/  VOTEU.ALL UP1, P4 ;  /* 0x0000000000ff7886 */ /* 0x000fe20002020000 */
[----:B------:R-:W-:Y:S01]  /*4c40*/  UMOV UR9, 0x10000000 ;  /* 0x1000000000097882 */ /* 0x000fe20000000000 */
[----:B------:R-:W-:Y:S01]  /*4c50*/  UMOV UR19, UR35 ;  /* 0x0000002300137c82 */ /* 0x000fe20008000000 */
[----:B------:R-:W-:Y:S01]  /*4c60*/  IMAD.U32 R9, RZ, RZ, UR5 ;  /* 0x00000005ff097e24 */ /* 0x000fe2000f8e00ff */
[----:B------:R-:W-:Y:S01]  /*4c70*/  UMOV UR20, UR52 ;  /* 0x0000003400147c82 */ /* 0x000fe20008000000 */
[----:B------:R-:W-:Y:S01]  /*4c80*/  IMAD.U32 R8, RZ, RZ, UR6 ;  /* 0x00000006ff087e24 */ /* 0x000fe2000f8e00ff */
[----:B------:R-:W-:Y:S02]  /*4c90*/  UPRMT UR5, UR45, 0x654, UR17 ;  /* 0x000006542d057896 */ /* 0x000fe40008000011 */
[----:B------:R-:W-:Y:S02]  /*4ca0*/  @!P4 R2UR UR7, R9 ;  /* 0x000000000907c2ca */ /* 0x000fe400000e0000 */
[----:B------:R-:W-:Y:S02]  /*4cb0*/  @!P4 R2UR UR6, R8 ;  /* 0x000000000806c2ca */ /* 0x000fe400000e0000 */
[----:B------:R-:W5:Y:S11]  /*4cc0*/  LDC.64 R8, c[0x0][0xb10] ;  /* 0x0002c400ff087b82 */ /* 0x000f760000000a00 */
[----:B------:R1:W-:Y:S01]  /*4cd0*/  @!UP1 UTMALDG.3D [UR16], [UR6], desc[UR8] ;  /* 0x00000810060095b4 */ /* 0x0003e20008011000 */
[----:B------:R4:W-:Y:S01]  /*4ce0*/  @!P4 SYNCS.ARRIVE.TRANS64.RED.A0TR RZ, [UR4+0x30], R0 ;  /* 0x00003000ffffc9a7 */ /* 0x0009e20008300404 */
[C---:B-----5:R-:W-:Y:S01]  /*4cf0*/  @!P1 IMAD.HI.U32 R8, R11.reuse, R8, RZ ;  /* 0x000000080b089227 */ /* 0x060fe200078e00ff */
[----:B---3--:R-:W-:Y:S02]  /*4d00*/  @!P1 ISETP.NE.AND P0, PT, R12, 0x1, PT ;  /* 0x000000010c00980c */ /* 0x008fe40003f05270 */
[----:B--2---:R-:W-:Y:S01]  /*4d10*/  @!P1 ISETP.NE.AND P2, PT, R2, 0x1, PT ;  /* 0x000000010200980c */ /* 0x004fe20003f45270 */
[----:B------:R-:W-:Y:S01]  /*4d20*/  SYNCS.ARRIVE.TRANS64.RED.A1T0 RZ, [UR5], RZ ;  /* 0x000000ffffff79a7 */ /* 0x000fe20008100405 */
[C---:B------:R-:W-:Y:S01]  /*4d30*/  @!P1 IMAD.HI.U32 R13, R10.reuse, R13, RZ ;  /* 0x0000000d0a0d9227 */ /* 0x040fe200078e00ff */
[----:B------:R-:W-:Y:S04]  /*4d40*/  @!P1 SHF.R.U32.HI R8, RZ, R9, R8 ;  /* 0x00000009ff089219 */ /* 0x000fe80000011608 */
[----:B------:R-:W-:Y:S01]  /*4d50*/  @!P1 SEL R8, R11, R8, !P2 ;  /* 0x000000080b089207 */ /* 0x000fe20005000000 */
[----:B------:R-:W2:Y:S01]  /*4d60*/  SYNCS.PHASECHK.TRANS64.TRYWAIT P5, [UR4+0x58], R14 ;  /* 0x0000580eff0075a7 */ /* 0x000ea200080a1104 */
[----:B----4-:R-:W3:Y:S02]  /*4d70*/  @!P1 LDC R0, c[0x0][0xb20] ;  /* 0x0002c800ff009b82 */ /* 0x010ee40000000800 */
[----:B---3--:R-:W-:Y:S04]  /*4d80*/  @!P1 SHF.R.U32.HI R0, RZ, R0, R13 ;  /* 0x00000000ff009219 */ /* 0x008fe8000001160d */
[----:B------:R-:W-:Y:S05]  /*4d90*/  @!P1 SEL R9, R10, R0, !P0 ;  /* 0x000000000a099207 */ /* 0x000fea0004000000 */
[----:B------:R-:W-:Y:S02]  /*4da0*/  @!P1 IMAD.IADD R0, R9, 0x1, -R8 ;  /* 0x0000000109009824 */ /* 0x000fe400078e0a08 */
[----:B------:R-:W-:Y:S02]  /*4db0*/  @!P1 IMAD.IADD R8, R8, 0x1, -R9 ;  /* 0x0000000108089824 */ /* 0x000fe400078e0a09 */
[----:B------:R-:W-:Y:S02]  /*4dc0*/  @!P1 IMAD R11, R0, R2, R11 ;  /* 0x00000002000b9224 */ /* 0x000fe400078e020b */
[----:B------:R-:W-:Y:S01]  /*4dd0*/  @!P1 IMAD R10, R8, R12, R10 ;  /* 0x0000000c080a9224 */ /* 0x000fe200078e020a */
[----:B-12---:R-:W-:Y:S06]  /*4de0*/  @!P5 BRA `(.L_x_79) ;  /* 0x0000004000b0d947 */ /* 0x006fec0003800000 */
.L_x_165:
[----:B------:R-:W-:Y:S01]  /*4df0*/  @!P4 IADD3 R2, P0, PT, R32, 0x580, RZ ;  /* 0x000005802002c810 */ /* 0x000fe20007f1e0ff */
[----:B------:R-:W-:Y:S01]  /*4e00*/  VOTEU.ALL UP1, P4 ;  /* 0x0000000000ff7886 */ /* 0x000fe20002020000 */
[----:B------:R-:W-:Y:S01]  /*4e10*/  UMOV UR18, 0x0 ;  /* 0x0000000000127882 */ /* 0x000fe20000000000 */
[----:B------:R-:W-:Y:S01]  /*4e20*/  UMOV UR19, 0x10000000 ;  /* 0x1000000000137882 */ /* 0x000fe20000000000 */
[----:B------:R-:W-:Y:S01]  /*4e30*/  @!P4 R2UR UR6, R2 ;  /* 0x000000000206c2ca */ /* 0x000fe200000e0000 */
[----:B-1----:R-:W-:Y:S01]  /*4e40*/  @!P4 IMAD.X R0, RZ, RZ, R33, P0 ;  /* 0x000000ffff00c224 */ /* 0x002fe200000e0621 */
[----:B------:R-:W-:Y:S01]  /*4e50*/  @!UP1 UIADD3 UR10, UPT, UPT, UR34, 0x60, URZ ;  /* 0x00000060220a9890 */ /* 0x000fe2000fffe0ff */
[----:B------:R-:W-:Y:S01]  /*4e60*/  ISETP.NE.AND P0, PT, R29, 0x2, PT ;  /* 0x000000021d00780c */ /* 0x000fe20003f05270 */
[----:B------:R-:W-:Y:S01]  /*4e70*/  @!UP1 UIADD3 UR8, UPT, UPT, UR4, 0x6400, URZ ;  /* 0x0000640004089890 */ /* 0x000fe2000fffe0ff */
[----:B------:R-:W-:Y:S01]  /*4e80*/  LOP3.LUT R30, R30, 0x1, RZ, 0x3c, !PT ;  /* 0x000000011e1e7812 */ /* 0x000fe200078e3cff */
[----:B------:R-:W-:Y:S01]  /*4e90*/  @!UP1 UIADD3 UR9, UPT, UPT, UR4, 0x38, URZ ;  /* 0x0000003804099890 */ /* 0x000fe2000fffe0ff */
[----:B------:R-:W-:Y:S01]  /*4ea0*/  @!P4 R2UR UR5, R0 ;  /* 0x000000000005c2ca */ /* 0x000fe200000e0000 */
[----:B------:R-:W-:Y:S01]  /*4eb0*/  VOTEU.ALL UP1, P4 ;  /* 0x0000000000ff7886 */ /* 0x000fe20002020000 */
[----:B------:R-:W-:Y:S01]  /*4ec0*/  UMOV UR11, UR35 ;  /* 0x00000023000b7c82 */ /* 0x000fe20008000000 */
[----:B------:R-:W-:Y:S01]  /*4ed0*/  UMOV UR12, UR52 ;  /* 0x00000034000c7c82 */ /* 0x000fe20008000000 */
[----:B------:R-:W-:Y:S01]  /*4ee0*/  @P3 R2UR UR52, R27 ;  /* 0x000000001b3432ca */ /* 0x000fe200000e0000 */
[----:B------:R-:W-:Y:S01]  /*4ef0*/  IMAD.IADD R14, R10, 0x1, R62 ;  /* 0x000000010a0e7824 */ /* 0x000fe200078e023e */
[----:B------:R-:W-:Y:S01]  /*4f00*/  SEL R0, RZ, 0x1, P0 ;  /* 0x00000001ff007807 */ /* 0x000fe20000000000 */
[----:B------:R-:W-:Y:S01]  /*4f10*/  IMAD.U32 R8, RZ, RZ, UR6 ;  /* 0x00000006ff087e24 */ /* 0x000fe2000f8e00ff */
[----:B------:R-:W-:Y:S01]  /*4f20*/  SEL R29, R29, RZ, P0 ;  /* 0x000000ff1d1d7207 */ /* 0x000fe20000000000 */
[----:B------:R-:W-:Y:S01]  /*4f30*/  IMAD.IADD R15, R11, 0x1, R63 ;  /* 0x000000010b0f7824 */ /* 0x000fe200078e023f */
[----:B------:R-:W-:Y:S02]  /*4f40*/  LOP3.LUT R28, R28, R0, RZ, 0x3c, !PT ;  /* 0x000000001c1c7212 */ /* 0x000fe400078e3cff */
[----:B------:R-:W-:Y:S01]  /*4f50*/  @!P4 R2UR UR6, R8 ;  /* 0x000000000806c2ca */ /* 0x000fe200000e0000 */
[----:B------:R-:W-:Y:S05]  /*4f60*/  IMAD.U32 R9, RZ, RZ, UR5 ;  /* 0x00000005ff097e24 */ /* 0x000fea000f8e00ff */
[----:B------:R-:W-:Y:S11]  /*4f70*/  @!P4 R2UR UR7, R9 ;  /* 0x000000000907c2ca */ /* 0x000ff600000e0000 */
[----:B------:R-:W-:Y:S02]  /*4f80*/  @!UPT UIADD3 URZ, UPT, UPT, URZ, URZ, URZ ;  /* 0x000000fffffff290 */ /* 0x000fe4000fffe0ff */
[----:B------:R3:W-:Y:S01]  /*4f90*/  @!UP1 UTMALDG.3D [UR8], [UR6], desc[UR18] ;  /* 0x00001208060095b4 */ /* 0x0007e20008011000 */
[----:B------:R3:W-:Y:S01]  /*4fa0*/  @!P4 SYNCS.ARRIVE.TRANS64.RED.A0TR RZ, [UR4+0x38], R25 ;  /* 0x00003819ffffc9a7 */ /* 0x0007e20008300404 */
[----:B------:R-:W-:Y:S01]  /*4fb0*/  UPLOP3.LUT UP1, UPT, UPT, UPT, UPT, 0x80, 0x8 ;  /* 0x000000000008789c */ /* 0x000fe20003f2f070 */
[----:B------:R-:W-:Y:S01]  /*4fc0*/  SYNCS.ARRIVE.TRANS64.RED.A1T0 RZ, [UR13], RZ ;  /* 0x000000ffffff79a7 */ /* 0x000fe2000810040d */
[----:B------:R-:W-:Y:S09]  /*4fd0*/  @P3 BRA `(.L_x_80) ;  /* 0xfffffff0009c3947 */ /* 0x000ff2000383ffff */
[----:B------:R-:W-:-:S04]  /*4fe0*/  SHF.L.U32 R2, R30, 0x1f, RZ ;  /* 0x0000001f1e027819 */ /* 0x000fc800000006ff */
[----:B------:R-:W1:Y:S02]  /*4ff0*/  SYNCS.PHASECHK.TRANS64.TRYWAIT P0, [UR4+0x40], R2 ;  /* 0x00004002ff0075a7 */ /* 0x000e640008001104 */
[----:B-1----:R-:W-:Y:S05]  /*5000*/  @!P0 BRA `(.L_x_81) ;  /* 0x0000004000408947 */ /* 0x002fea0003800000 */
.L_x_167:
[----:B------:R-:W2:Y:S02]  /*5010*/  SYNCS.PHASECHK.TRANS64.TRYWAIT P0, [UR4+0x48], R2 ;  /* 0x00004802ff0075a7 */ /* 0x000ea40008001104 */
[----:B--2---:R-:W-:Y:S05]  /*5020*/  @!P0 BRA `(.L_x_82) ;  /* 0x0000004000508947 */ /* 0x004fea0003800000 */
.L_x_169:
[----:B------:R-:W2:Y:S02]  /*5030*/  SYNCS.PHASECHK.TRANS64.TRYWAIT P0, [UR4+0x50], R2 ;  /* 0x00005002ff0075a7 */ /* 0x000ea40008001104 */
[----:B--2---:R-:W-:Y:S05]  /*5040*/  @!P0 BRA `(.L_x_83) ;  /* 0x0000004000608947 */ /* 0x004fea0003800000 */
.L_x_171:
[----:B-1----:R-:W-:-:S07]  /*5050*/  MOV R0, UR4 ;  /* 0x0000000400007c02 */ /* 0x002fce0008000f00 */
.L_x_84:
[----:B-1----:R-:W-:-:S04]  /*5060*/  SHF.L.U32 R2, R30, 0x1f, RZ ;  /* 0x0000001f1e027819 */ /* 0x002fc800000006ff */
[----:B------:R1:W2:Y:S03]  /*5070*/  SYNCS.PHASECHK.TRANS64.TRYWAIT P0, [R0+URZ+0x58], R2 ;  /* 0x00005802000075a7 */ /* 0x0002a600080011ff */
[----:B--2---:R-:W-:Y:S05]  /*5080*/  @!P0 NANOSLEEP.SYNCS 0x989680 ;  /* 0x009896800000895d */ /* 0x004fea0003900000 */
[----:B------:R-:W2:Y:S02]  /*5090*/  @!P0 SYNCS.PHASECHK.TRANS64 P0, [R0+URZ+0x58], R2 ;  /* 0x00005802000085a7 */ /* 0x000ea400080010ff */
[----:B--23--:R-:W-:Y:S05]  /*50a0*/  @P0 EXIT ;  /* 0x000000000000094d */ /* 0x00cfea0003800000 */
[----:B------:R-:W-:Y:S05]  /*50b0*/  BRA `(.L_x_84) ;  /* 0xfffffffc00e87947 */ /* 0x000fea000383ffff */
.L_x_69:
[----:B------:R-:W-:-:S06]  /*50c0*/  UISETP.GE.AND UP1, UPT, UR10, 0x4, UPT ;  /* 0x000000040a00788c */ /* 0x000fcc000bf26270 */
[----:B------:R-:W-:-:S13]  /*50d0*/  PLOP3.LUT P0, PT, PT, PT, UP1, 0x80, 0x8 ;  /* 0x000000000008781c */ /* 0x000fda0003f0f018 */
[----:B------:R-:W-:Y:S05]  /*50e0*/  @!P0 EXIT ;  /* 0x000000000000894d */ /* 0x000fea0003800000 */
[----:B------:R-:W-:Y:S01]  /*50f0*/  BAR.SYNC.DEFER_BLOCKING 0x6, 0xa0 ;  /* 0x0182800000007b1d */ /* 0x000fe20000010000 */
[C---:B------:R-:W-:Y:S01]  /*5100*/  IMAD.SHL.U32 R4, R77.reuse, 0x20, RZ ;  /* 0x000000204d047824 */ /* 0x040fe200078e00ff */
[C---:B------:R-:W-:Y:S01]  /*5110*/  R2P PR, R77.reuse, 0x6 ;  /* 0x000000064d007804 */ /* 0x040fe20000000000 */
[C---:B------:R-:W-:Y:S01]  /*5120*/  IMAD.SHL.U32 R68, R77.reuse, 0x4, RZ ;  /* 0x000000044d447824 */ /* 0x040fe200078e00ff */
[----:B------:R-:W-:Y:S01]  /*5130*/  CS2R R72, SRZ ;  /* 0x0000000000487805 */ /* 0x000fe2000001ff00 */
[C---:B------:R-:W-:Y:S01]  /*5140*/  IMAD.U32 R32, R77.reuse, 0x10000, RZ ;  /* 0x000100004d207824 */ /* 0x040fe200078e00ff */
[----:B------:R-:W-:Y:S02]  /*5150*/  UMOV UR36, 0x400 ;  /* 0x0000040000247882 */ /* 0x000fe40000000000 */
[----:B------:R-:W1:Y:S01]  /*5160*/  LDC R67, c[0x0][0x370] ;  /* 0x0000dc00ff437b82 */ /* 0x000e620000000800 */
[----:B------:R-:W-:Y:S01]  /*5170*/  ULEA UR36, UR45, UR36, 0x18 ;  /* 0x000000242d247291 */ /* 0x000fe2000f8ec0ff */
[C---:B------:R-:W-:Y:S01]  /*5180*/  LOP3.LUT R3, R4.reuse, 0xe0, RZ, 0xc0, !PT ;  /* 0x000000e004037812 */ /* 0x040fe200078ec0ff */
[----:B------:R-:W-:Y:S01]  /*5190*/  IMAD.SHL.U32 R2, R77, 0x10, RZ ;  /* 0x000000104d027824 */ /* 0x000fe200078e00ff */
[----:B------:R-:W-:Y:S01]  /*51a0*/  LOP3.LUT R4, R4, 0x100, RZ, 0xc0, !PT ;  /* 0x0000010004047812 */ /* 0x000fe200078ec0ff */
[----:B------:R-:W-:Y:S01]  /*51b0*/  UIADD3 UR4, UPT, UPT, UR36, 0x400, URZ ;  /* 0x0000040024047890 */ /* 0x000fe2000fffe0ff */
[----:B------:R-:W-:Y:S01]  /*51c0*/  LOP3.LUT R68, R3, 0x1c, R68, 0xf8, !PT ;  /* 0x0000001c03447812 */ /* 0x000fe200078ef844 */
[----:B------:R-:W-:Y:S01]  /*51d0*/  IMAD.MOV.U32 R76, RZ, RZ, 0x10 ;  /* 0x00000010ff4c7424 */ /* 0x000fe200078e00ff */
[----:B------:R-:W2:Y:S01]  /*51e0*/  LDC R28, c[0x0][0xb0c] ;  /* 0x0002c300ff1c7b82 */ /* 0x000ea20000000800 */
[----:B------:R-:W-:Y:S01]  /*51f0*/  SHF.R.U32.HI R3, RZ, 0x2, R77 ;  /* 0x00000002ff037819 */ /* 0x000fe2000001164d */
[----:B------:R-:W-:Y:S01]  /*5200*/  IMAD.MOV.U32 R75, RZ, RZ, 0x20 ;  /* 0x00000020ff4b7424 */ /* 0x000fe200078e00ff */
[----:B------:R-:W-:Y:S01]  /*5210*/  LOP3.LUT R32, R32, 0x600000, RZ, 0xc0, !PT ;  /* 0x0060000020207812 */ /* 0x000fe200078ec0ff */
[----:B------:R-:W-:Y:S01]  /*5220*/  IMAD.MOV.U32 R74, RZ, RZ, 0x1 ;  /* 0x00000001ff4a7424 */ /* 0x000fe200078e00ff */
[----:B------:R-:W-:Y:S01]  /*5230*/  LOP3.LUT R2, R4, 0x600, R2, 0xf8, !PT ;  /* 0x0000060004027812 */ /* 0x000fe200078ef802 */
[----:B------:R-:W-:Y:S01]  /*5240*/  IMAD.MOV.U32 R31, RZ, RZ, RZ ;  /* 0x000000ffff1f7224 */ /* 0x000fe200078e00ff */
[----:B------:R-:W-:Y:S01]  /*5250*/  LOP3.LUT R68, R68, 0x4, R3, 0x78, !PT ;  /* 0x0000000444447812 */ /* 0x000fe200078e7803 */
[----:B------:R-:W4:Y:S01]  /*5260*/  LDC R65, c[0x0][0xb20] ;  /* 0x0002c800ff417b82 */ /* 0x000f220000000800 */
[----:B------:R-:W3:Y:S01]  /*5270*/  LDS R0, [UR36+0x120] ;  /* 0x00012024ff007984 */ /* 0x000ee20008000800 */
[----:B------:R-:W-:Y:S01]  /*5280*/  LOP3.LUT R77, R77, 0x60, RZ, 0xc0, !PT ;  /* 0x000000604d4d7812 */ /* 0x000fe200078ec0ff */
[----:B------:R-:W-:Y:S01]  /*5290*/  IMAD.MOV.U32 R80, RZ, RZ, RZ ;  /* 0x000000ffff507224 */ /* 0x000fe200078e00ff */
[----:B------:R-:W-:Y:S01]  /*52a0*/  LOP3.LUT R68, R2, R68, RZ, 0xfc, !PT ;  /* 0x0000004402447212 */ /* 0x000fe200078efcff */
[----:B------:R-:W-:Y:S01]  /*52b0*/  IMAD.U32 R70, RZ, RZ, UR4 ;  /* 0x00000004ff467e24 */ /* 0x000fe2000f8e00ff */
[----:B------:R-:W-:Y:S01]  /*52c0*/  SEL R76, R76, 0xfffffff0, !P2 ;  /* 0xfffffff04c4c7807 */ /* 0x000fe20005000000 */
[----:B------:R-:W1:Y:S01]  /*52d0*/  LDCU.64 UR50, c[0x0][0x348] ;  /* 0x00006900ff3277ac */ /* 0x000e620008000a00 */
[----:B------:R-:W1:Y:S01]  /*52e0*/  LDC R27, c[0x0][0xb30] ;  /* 0x0002cc00ff1b7b82 */ /* 0x000e620000000800 */
[----:B------:R-:W-:Y:S01]  /*52f0*/  SEL R75, R75, 0xffffffe0, !P1 ;  /* 0xffffffe04b4b7807 */ /* 0x000fe20004800000 */
[----:B------:R-:W1:Y:S01]  /*5300*/  LDCU.64 UR46, c[0x0][0x888] ;  /* 0x00011100ff2e77ac */ /* 0x000e620008000a00 */
[----:B------:R-:W1:Y:S05]  /*5310*/  LDCU.64 UR48, c[0x0][0x890] ;  /* 0x00011200ff3077ac */ /* 0x000e6a0008000a00 */
[----:B------:R-:W1:Y:S01]  /*5320*/  LDC.64 R60, c[0x0][0xb10] ;  /* 0x0002c400ff3c7b82 */ /* 0x000e620000000a00 */
[----:B------:R-:W-:Y:S01]  /*5330*/  UMOV UR39, URZ ;  /* 0x000000ff00277c82 */ /* 0x000fe20008000000 */
[----:B------:R-:W-:-:S06]  /*5340*/  UMOV UR37, URZ ;  /* 0x000000ff00257c82 */ /* 0x000fcc0008000000 */
[----:B------:R-:W1:Y:S08]  /*5350*/  LDC.64 R24, c[0x0][0xb18] ;  /* 0x0002c600ff187b82 */ /* 0x000e700000000a00 */
[----:B------:R-:W1:Y:S08]  /*5360*/  LDC.64 R22, c[0x0][0xb28] ;  /* 0x0002ca00ff167b82 */ /* 0x000e700000000a00 */
[----:B------:R-:W1:Y:S01]  /*5370*/  LDC.64 R58, c[0x0][0x8b0] ;  /* 0x00022c00ff3a7b82 */ /* 0x000e620000000a00 */
[----:B---3--:R-:W-:-:S07]  /*5380*/  IMAD.IADD R32, R0, 0x1, R32 ;  /* 0x0000000100207824 */ /* 0x008fce00078e0220 */
[----:B------:R-:W3:Y:S08]  /*5390*/  LDC.64 R56, c[0x0][0x8a8] ;  /* 0x00022a00ff387b82 */ /* 0x000ef00000000a00 */
[----:B--2-4-:R-:W1:Y:S02]  /*53a0*/  LDC R66, c[0x0][0x374] ;  /* 0x0000dd00ff427b82 */ /* 0x014e640000000800 */
.L_x_128:
[----:B------:R-:W-:Y:S02]  /*53b0*/  LEA R0, R80, UR36, 0x3 ;  /* 0x0000002450007c11 */ /* 0x000fe4000f8e18ff */
[----:B------:R-:W-:Y:S02]  /*53c0*/  SHF.L.U32 R2, R72, 0x1f, RZ ;  /* 0x0000001f48027819 */ /* 0x000fe400000006ff */
[----:B------:R-:W-:Y:S02]  /*53d0*/  LEA R16, R80, UR36, 0x4 ;  /* 0x0000002450107c11 */ /* 0x000fe4000f8e20ff */
[----:B------:R-:W2:Y:S02]  /*53e0*/  SYNCS.PHASECHK.TRANS64.TRYWAIT P0, [R0+URZ+0x70], R2 ;  /* 0x00007002000075a7 */ /* 0x000ea400080011ff */
[----:B--2---:R-:W-:Y:S05]  /*53f0*/  @!P0 BRA `(.L_x_85) ;  /* 0x0000003c008c8947 */ /* 0x004fea0003800000 */
.L_x_172:
[----:B------:R-:W4:Y:S01]  /*5400*/  LDC.64 R10, c[0x0][0xb10] ;  /* 0x0002c400ff0a7b82 */ /* 0x000f220000000a00 */
[----:B------:R-:W3:Y:S01]  /*5410*/  LDS.128 R16, [R16+0x100] ;  /* 0x0001000010107984 */ /* 0x000ee20000000c00 */
[----:B-1----:R-:W-:Y:S01]  /*5420*/  ISETP.NE.AND P1, PT, R27, 0x1, PT ;  /* 0x000000011b00780c */ /* 0x002fe20003f25270 */
[----:B--2---:R-:W-:Y:S01]  /*5430*/  VIADD R0, R0, 0x80 ;  /* 0x0000008000007836 */ /* 0x004fe20000000000 */
[----:B------:R-:W-:Y:S04]  /*5440*/  ISETP.GE.AND P0, PT, R26, 0x1, PT ;  /* 0x000000011a00780c */ /* 0x000fe80003f06270 */
[----:B------:R-:W1:Y:S01]  /*5450*/  LDC.64 R8, c[0x0][0xb18] ;  /* 0x0002c600ff087b82 */ /* 0x000e620000000a00 */
[----:B------:R-:W-:Y:S01]  /*5460*/  PRMT R0, RZ, 0x654, R0 ;  /* 0x00000654ff007816 */ /* 0x000fe20000000000 */
[----:B------:R-:W-:Y:S01]  /*5470*/  @!PT LDS RZ, [RZ] ;  /* 0x00000000fffff984 */ /* 0x000fe20000000800 */
[----:B------:R-:W-:Y:S01]  /*5480*/  @!PT LDS RZ, [RZ] ;  /* 0x00000000fffff984 */ /* 0x000fe20000000800 */
[----:B------:R-:W-:Y:S01]  /*5490*/  @!PT LDS RZ, [RZ] ;  /* 0x00000000fffff984 */ /* 0x000fe20000000800 */
[----:B------:R-:W-:Y:S01]  /*54a0*/  @!PT LDS RZ, [RZ] ;  /* 0x00000000fffff984 */ /* 0x000fe20000000800 */
[----:B------:R2:W-:Y:S06]  /*54b0*/  MEMBAR.ALL.CTA ;  /* 0x0000000000007992 */ /* 0x0005ec0000008000 */
[----:B--2---:R-:W2:Y:S01]  /*54c0*/  FENCE.VIEW.ASYNC.S ;  /* 0x00000000000073c6 */ /* 0x004ea20000000000 */
[----:B------:R-:W1:Y:S08]  /*54d0*/  @!P1 LDC R12, c[0x0][0xb20] ;  /* 0x0002c800ff0c9b82 */ /* 0x000e700000000800 */
[----:B------:R-:W1:Y:S01]  /*54e0*/  @!P1 LDC R7, c[0x0][0xb0c] ;  /* 0x0002c300ff079b82 */ /* 0x000e620000000800 */
[----:B--2---:R2:W-:Y:S01]  /*54f0*/  SYNCS.ARRIVE.TRANS64.RED.A1T0 RZ, [R0+URZ], RZ ;  /* 0x000000ff00ff79a7 */ /* 0x0045e200081004ff */
[----:B---3--:R-:W-:Y:S04]  /*5500*/  LOP3.LUT P4, RZ, R18, 0x1, RZ, 0xc0, !PT ;  /* 0x0000000112ff7812 */ /* 0x008fe8000788c0ff */
[----:B------:R-:W-:Y:S09]  /*5510*/  P2R R78, PR, RZ, 0x10 ;  /* 0x00000010ff4e7803 */ /* 0x000ff20000000000 */
[----:B------:R-:W-:Y:S02]  /*5520*/  @P4 MOV R30, R16 ;  /* 0x00000010001e4202 */ /* 0x000fe40000000f00 */
[----:B------:R-:W-:Y:S01]  /*5530*/  @P4 LOP3.LUT R29, R17, 0xffff, RZ, 0xc0, !PT ;  /* 0x0000ffff111d4812 */ /* 0x000fe200078ec0ff */
[----:B--2-4-:R-:W-:Y:S06]  /*5540*/  @!P0 BRA `(.L_x_86) ;  /* 0x0000000000a48947 */ /* 0x014fec0003800000 */
[----:B------:R-:W-:Y:S01]  /*5550*/  IMAD.HI.U32 R0, R66, R25, RZ ;  /* 0x0000001942007227 */ /* 0x000fe200078e00ff */
[----:B------:R-:W-:Y:S02]  /*5560*/  ISETP.NE.AND P0, PT, R24, 0x1, PT ;  /* 0x000000011800780c */ /* 0x000fe40003f05270 */
[----:B------:R-:W-:Y:S01]  /*5570*/  ISETP.NE.AND P2, PT, R26, 0x1, PT ;  /* 0x000000011a00780c */ /* 0x000fe20003f45270 */
[----:B------:R-:W-:Y:S01]  /*5580*/  IMAD.HI.U32 R4, R67, R60, RZ ;  /* 0x0000003c43047227 */ /* 0x000fe200078e00ff */
[----:B------:R-:W-:Y:S02]  /*5590*/  SHF.R.U32.HI R0, RZ, R65, R0 ;  /* 0x00000041ff007219 */ /* 0x000fe40000011600 */
[----:B------:R-:W-:Y:S01]  /*55a0*/  ISETP.NE.AND P3, PT, R28, 0x1, PT ;  /* 0x000000011c00780c */ /* 0x000fe20003f65270 */
[----:B------:R-:W-:Y:S01]  /*55b0*/  IMAD.HI.U32 R6, R29, R25, RZ ;  /* 0x000000191d067227 */ /* 0x000fe200078e00ff */
[-C--:B------:R-:W-:Y:S02]  /*55c0*/  SHF.R.U32.HI R4, RZ, R61.reuse, R4 ;  /* 0x0000003dff047219 */ /* 0x080fe40000011604 */
[----:B------:R-:W-:Y:S01]  /*55d0*/  SEL R0, R66, R0, !P0 ;  /* 0x0000000042007207 */ /* 0x000fe20004000000 */
[----:B------:R-:W-:Y:S01]  /*55e0*/  IMAD.HI.U32 R5, R30, R60, RZ ;  /* 0x0000003c1e057227 */ /* 0x000fe200078e00ff */
[----:B------:R-:W-:Y:S03]  /*55f0*/  SEL R4, R67, R4, !P3 ;  /* 0x0000000443047207 */ /* 0x000fe60005800000 */
[-C--:B------:R-:W-:Y:S01]  /*5600*/  IMAD.HI.U32 R3, R0, R22.reuse, RZ ;  /* 0x0000001600037227 */ /* 0x080fe200078e00ff */
[----:B------:R-:W-:Y:S03]  /*5610*/  SHF.R.U32.HI R5, RZ, R61, R5 ;  /* 0x0000003dff057219 */ /* 0x000fe60000011605 */
[----:B------:R-:W-:Y:S01]  /*5620*/  IMAD.HI.U32 R2, R4, R22, RZ ;  /* 0x0000001604027227 */ /* 0x000fe200078e00ff */
[----:B------:R-:W-:Y:S02]  /*5630*/  @P2 SHF.R.U32.HI R0, RZ, R23, R3 ;  /* 0x00000017ff002219 */ /* 0x000fe40000011603 */
[----:B------:R-:W-:Y:S02]  /*5640*/  SHF.R.U32.HI R3, RZ, R65, R6 ;  /* 0x00000041ff037219 */ /* 0x000fe40000011606 */
[----:B------:R-:W-:Y:S01]  /*5650*/  @P2 SHF.R.U32.HI R4, RZ, R23, R2 ;  /* 0x00000017ff042219 */ /* 0x000fe20000011602 */
[----:B------:R-:W-:Y:S01]  /*5660*/  IMAD R0, R26, R0, RZ ;  /* 0x000000001a007224 */ /* 0x000fe200078e02ff */
[----:B------:R-:W-:Y:S02]  /*5670*/  SEL R3, R29, R3, !P0 ;  /* 0x000000031d037207 */ /* 0x000fe40004000000 */
[----:B------:R-:W-:Y:S01]  /*5680*/  SEL R2, R30, R5, !P3 ;  /* 0x000000051e027207 */ /* 0x000fe20005800000 */
[----:B------:R-:W-:Y:S01]  /*5690*/  IMAD R5, R26, R4, RZ ;  /* 0x000000041a057224 */ /* 0x000fe200078e02ff */
[C---:B------:R-:W-:Y:S01]  /*56a0*/  ISETP.GE.AND P0, PT, R3.reuse, R0, PT ;  /* 0x000000000300720c */ /* 0x040fe20003f06270 */
[C---:B------:R-:W-:Y:S03]  /*56b0*/  IMAD.HI.U32 R0, R3.reuse, R22, RZ ;  /* 0x0000001603007227 */ /* 0x040fe600078e00ff */
[C---:B------:R-:W-:Y:S02]  /*56c0*/  ISETP.GE.OR P0, PT, R2.reuse, R5, P0 ;  /* 0x000000050200720c */ /* 0x040fe40000706670 */
[----:B------:R-:W-:Y:S04]  /*56d0*/  SHF.R.U32.HI R0, RZ, R23, R0 ;  /* 0x00000017ff007219 */ /* 0x000fe80000011600 */
[C---:B------:R-:W-:Y:S05]  /*56e0*/  SEL R6, R3.reuse, R0, !P2 ;  /* 0x0000000003067207 */ /* 0x040fea0005000000 */
        /* <DEDUP_REMOVED lines=14> */
[----:B------:R-:W-:Y:S07]  /*57d0*/  IMAD R29, R3, R24, R29 ;  /* 0x00000018031d7224 */ /* 0x000fee00078e021d */
.L_x_86:
[----:B-1----:R-:W-:Y:S01]  /*57e0*/  @!P1 ISETP.NE.AND P0, PT, R8, 0x1, PT ;  /* 0x000000010800980c */ /* 0x002fe20003f05270 */
[----:B------:R-:W-:Y:S01]  /*57f0*/  @!P1 IMAD.HI.U32 R2, R29, R9, RZ ;  /* 0x000000091d029227 */ /* 0x000fe200078e00ff */
[----:B------:R-:W-:Y:S01]  /*5800*/  R2UR UR5, R15 ;  /* 0x000000000f0572ca */ /* 0x000fe200000e0000 */
[----:B------:R-:W-:Y:S01]  /*5810*/  BSSY.RECONVERGENT B6, `(.L_x_87) ;  /* 0x0000031000067945 */ /* 0x000fe20003800200 */
[----:B------:R-:W-:Y:S01]  /*5820*/  R2UR UR4, R14 ;  /* 0x000000000e0472ca */ /* 0x000fe200000e0000 */
[----:B------:R-:W-:Y:S01]  /*5830*/  @!P1 IMAD.HI.U32 R0, R30, R10, RZ ;  /* 0x0000000a1e009227 */ /* 0x000fe200078e00ff */
[----:B------:R-:W-:Y:S02]  /*5840*/  @!P1 SHF.R.U32.HI R2, RZ, R12, R2 ;  /* 0x0000000cff029219 */ /* 0x000fe40000011602 */
[----:B------:R-:W-:Y:S01]  /*5850*/  @!P1 ISETP.NE.AND P2, PT, R7, 0x1, PT ;  /* 0x000000010700980c */ /* 0x000fe20003f45270 */
[----:B------:R-:W-:Y:S01]  /*5860*/  VIADD R80, R80, 0x1 ;  /* 0x0000000150507836 */ /* 0x000fe20000000000 */
[----:B------:R-:W-:Y:S02]  /*5870*/  @!P1 SEL R2, R29, R2, !P0 ;  /* 0x000000021d029207 */ /* 0x000fe40004000000 */
[----:B------:R-:W-:Y:S02]  /*5880*/  @!P1 SHF.R.U32.HI R0, RZ, R11, R0 ;  /* 0x0000000bff009219 */ /* 0x000fe40000011600 */
[----:B------:R-:W-:Y:S01]  /*5890*/  LOP3.LUT P0, RZ, R70, 0x3f0, RZ, 0xc0, !PT ;  /* 0x000003f046ff7812 */ /* 0x000fe2000780c0ff */
[----:B------:R-:W-:Y:S01]  /*58a0*/  USHF.L.U32 UR42, UR5, 0x6, URZ ;  /* 0x00000006052a7899 */ /* 0x000fe200080006ff */
[----:B------:R-:W-:Y:S01]  /*58b0*/  @!P1 SEL R3, R30, R0, !P2 ;  /* 0x000000001e039207 */ /* 0x000fe20005000000 */
[----:B------:R-:W-:Y:S01]  /*58c0*/  USHF.L.U32 UR41, UR4, 0x7, URZ ;  /* 0x0000000704297899 */ /* 0x000fe200080006ff */
[----:B------:R-:W-:Y:S03]  /*58d0*/  @P4 SHF.R.U32.HI R71, RZ, 0x10, R17 ;  /* 0x00000010ff474819 */ /* 0x000fe60000011611 */
[----:B------:R-:W-:Y:S02]  /*58e0*/  @!P1 IMAD.IADD R0, R2, 0x1, -R3 ;  /* 0x0000000102009824 */ /* 0x000fe400078e0a03 */
[----:B------:R-:W-:Y:S02]  /*58f0*/  @!P1 IMAD.IADD R2, R3, 0x1, -R2 ;  /* 0x0000000103029824 */ /* 0x000fe400078e0a02 */
[----:B------:R-:W-:Y:S02]  /*5900*/  @!P1 IMAD R30, R0, R7, R30 ;  /* 0x00000007001e9224 */ /* 0x000fe400078e021e */
[----:B------:R-:W-:Y:S01]  /*5910*/  @!P1 IMAD R29, R2, R8, R29 ;  /* 0x00000008021d9224 */ /* 0x000fe200078e021d */
[----:B------:R-:W-:Y:S06]  /*5920*/  @!P0 BRA `(.L_x_88) ;  /* 0x00000000007c8947 */ /* 0x000fec0003800000 */
[----:B------:R-:W1:Y:S01]  /*5930*/  LDCU.64 UR8, c[0x4][0x80] ;  /* 0x01001000ff0877ac */ /* 0x000e620008000a00 */
[----:B------:R-:W-:Y:S01]  /*5940*/  MOV R2, 0x0 ;  /* 0x0000000000027802 */ /* 0x000fe20000000f00 */
[----:B------:R-:W-:Y:S02]  /*5950*/  HFMA2 R12, -RZ, RZ, 0, 5.9604644775390625e-08 ;  /* 0x00000001ff0c7431 */ /* 0x000fe400000001ff */
[----:B------:R-:W-:Y:S01]  /*5960*/  IMAD.MOV.U32 R8, RZ, RZ, 0x70 ;  /* 0x00000070ff087424 */ /* 0x000fe200078e00ff */
[----:B------:R2:W3:Y:S01]  /*5970*/  LDC.64 R14, c[0x4][R2] ;  /* 0x01000000020e7b82 */ /* 0x0004e20000000a00 */
[----:B------:R-:W4:Y:S01]  /*5980*/  LDCU.64 UR6, c[0x4][0x88] ;  /* 0x01001100ff0677ac */ /* 0x000f220008000a00 */
[----:B------:R-:W-:Y:S01]  /*5990*/  IMAD.MOV.U32 R13, RZ, RZ, RZ ;  /* 0x000000ffff0d7224 */ /* 0x000fe200078e00ff */
[----:B------:R-:W2:Y:S01]  /*59a0*/  LDCU.64 UR4, c[0x4][0x8] ;  /* 0x01000100ff0477ac */ /* 0x000ea20008000a00 */
[----:B-1----:R-:W-:Y:S01]  /*59b0*/  MOV R5, UR9 ;  /* 0x0000000900057c02 */ /* 0x002fe20008000f00 */
[----:B------:R-:W-:Y:S01]  /*59c0*/  IMAD.U32 R4, RZ, RZ, UR8 ;  /* 0x00000008ff047e24 */ /* 0x000fe2000f8e00ff */
[----:B----4-:R-:W-:Y:S01]  /*59d0*/  MOV R7, UR7 ;  /* 0x0000000700077c02 */ /* 0x010fe20008000f00 */
[----:B------:R-:W-:Y:S01]  /*59e0*/  IMAD.U32 R6, RZ, RZ, UR6 ;  /* 0x00000006ff067e24 */ /* 0x000fe2000f8e00ff */
[----:B--2---:R-:W-:Y:S01]  /*59f0*/  MOV R11, UR5 ;  /* 0x00000005000b7c02 */ /* 0x004fe20008000f00 */
[----:B------:R-:W-:Y:S02]  /*5a00*/  IMAD.U32 R10, RZ, RZ, UR4 ;  /* 0x00000004ff0a7e24 */ /* 0x000fe4000f8e00ff */
[----:B------:R-:W-:Y:S07]  /*5a10*/  LEPC R20, `(.L_x_89) ;  /* 0x000000001014794e */ /* 0x000fee0000000000 */
[----:B---3-5:R-:W-:Y:S05]  /*5a20*/  CALL.ABS.NOINC R14 ;  /* 0x000000000e007343 */ /* 0x028fea0003c00000 */
.L_x_89:
[----:B------:R-:W1:Y:S01]  /*5a30*/  LDCU.64 UR8, c[0x4][0x80] ;  /* 0x01001000ff0877ac */ /* 0x000e620008000a00 */
[----:B------:R-:W2:Y:S01]  /*5a40*/  LDC.64 R2, c[0x4][R2] ;  /* 0x0100000002027b82 */ /* 0x000ea20000000a00 */
[----:B------:R-:W-:Y:S02]  /*5a50*/  HFMA2 R12, -RZ, RZ, 0, 5.9604644775390625e-08 ;  /* 0x00000001ff0c7431 */ /* 0x000fe400000001ff */
[----:B------:R-:W-:Y:S02]  /*5a60*/  IMAD.MOV.U32 R8, RZ, RZ, 0x70 ;  /* 0x00000070ff087424 */ /* 0x000fe400078e00ff */
[----:B------:R-:W-:Y:S01]  /*5a70*/  IMAD.MOV.U32 R13, RZ, RZ, RZ ;  /* 0x000000ffff0d7224 */ /* 0x000fe200078e00ff */
[----:B------:R-:W3:Y:S01]  /*5a80*/  LDCU.64 UR6, c[0x4][0x88] ;  /* 0x01001100ff0677ac */ /* 0x000ee20008000a00 */
[----:B------:R-:W4:Y:S01]  /*5a90*/  LDCU.64 UR4, c[0x4][0x8] ;  /* 0x01000100ff0477ac */ /* 0x000f220008000a00 */
[----:B-1----:R-:W-:Y:S02]  /*5aa0*/  MOV R4, UR8 ;  /* 0x0000000800047c02 */ /* 0x002fe40008000f00 */
[----:B------:R-:W-:Y:S02]  /*5ab0*/  MOV R5, UR9 ;  /* 0x0000000900057c02 */ /* 0x000fe40008000f00 */
[----:B---3--:R-:W-:Y:S01]  /*5ac0*/  MOV R7, UR7 ;  /* 0x0000000700077c02 */ /* 0x008fe20008000f00 */
[----:B------:R-:W-:Y:S01]  /*5ad0*/  IMAD.U32 R6, RZ, RZ, UR6 ;  /* 0x00000006ff067e24 */ /* 0x000fe2000f8e00ff */
[----:B----4-:R-:W-:Y:S01]  /*5ae0*/  MOV R11, UR5 ;  /* 0x00000005000b7c02 */ /* 0x010fe20008000f00 */
[----:B------:R-:W-:Y:S02]  /*5af0*/  IMAD.U32 R10, RZ, RZ, UR4 ;  /* 0x00000004ff0a7e24 */ /* 0x000fe4000f8e00ff */
[----:B------:R-:W-:Y:S07]  /*5b00*/  LEPC R20, `(.L_x_88) ;  /* 0x000000001014794e */ /* 0x000fee0000000000 */
[----:B--2---:R-:W-:Y:S05]  /*5b10*/  CALL.ABS.NOINC R2 ;  /* 0x0000000002007343 */ /* 0x004fea0003c00000 */
.L_x_88:
[----:B------:R-:W-:Y:S05]  /*5b20*/  BSYNC.RECONVERGENT B6 ;  /* 0x0000000000067941 */ /* 0x000fea0003800200 */
.L_x_87:
[----:B------:R-:W-:Y:S01]  /*5b30*/  ISETP.NE.U32.AND P4, PT, R58, RZ, PT ;  /* 0x000000ff3a00720c */ /* 0x000fe20003f85070 */
[----:B------:R-:W-:Y:S01]  /*5b40*/  UISETP.NE.AND UP2, UPT, UR44, URZ, UPT ;  /* 0x000000ff2c00728c */ /* 0x000fe2000bf45270 */
[----:B------:R-:W-:Y:S01]  /*5b50*/  ISETP.NE.U32.AND P2, PT, RZ, UR46, PT ;  /* 0x0000002eff007c0c */ /* 0x000fe2000bf45070 */
[----:B------:R-:W-:Y:S01]  /*5b60*/  UISETP.NE.U32.AND UP1, UPT, UR48, URZ, UPT ;  /* 0x000000ff3000728c */ /* 0x000fe2000bf25070 */
[----:B------:R-:W-:Y:S01]  /*5b70*/  ISETP.NE.AND.EX P4, PT, R59, RZ, PT, P4 ;  /* 0x000000ff3b00720c */ /* 0x000fe20003f85340 */
[----:B------:R-:W-:Y:S01]  /*5b80*/  UPLOP3.LUT UP0, UPT, UPT, UPT, UPT, 0x40, 0x4 ;  /* 0x000000000004789c */ /* 0x000fe20003f0e870 */
[----:B------:R-:W-:Y:S01]  /*5b90*/  ISETP.NE.AND.EX P2, PT, RZ, UR47, PT, P2 ;  /* 0x0000002fff007c0c */ /* 0x000fe2000bf45320 */
[----:B------:R-:W-:Y:S01]  /*5ba0*/  UISETP.NE.AND.EX UP1, UPT, UR49, URZ, UPT, UP1 ;  /* 0x000000ff3100728c */ /* 0x000fe2000bf25310 */
[----:B------:R-:W-:Y:S04]  /*5bb0*/  PLOP3.LUT P1, PT, PT, PT, UP2, 0x80, 0x8 ;  /* 0x000000000008781c */ /* 0x000fe80003f2f028 */
[----:B------:R-:W-:Y:S06]  /*5bc0*/  @UP2 UPLOP3.LUT UP0, UPT, UPT, UPT, UP1, 0x80, 0x8 ;  /* 0x000000000008289c */ /* 0x000fec0003f0f010 */
[----:B------:R-:W-:Y:S01]  /*5bd0*/  PLOP3.LUT P0, PT, PT, PT, UP0, 0x80, 0x8 ;  /* 0x000000000008781c */ /* 0x000fe20003f0f008 */
[----:B------:R-:W-:Y:S01]  /*5be0*/  @!UPT UIADD3 URZ, UPT, UPT, URZ, URZ, URZ ;  /* 0x000000fffffff290 */ /* 0x000fe2000fffe0ff */
[----:B------:R-:W-:Y:S11]  /*5bf0*/  BRA.U !UP1, `(.L_x_90) ;  /* 0x0000000109387547 */ /* 0x000ff6000b800000 */
[----:B------:R-:W-:Y:S01]  /*5c00*/  UISETP.NE.U32.AND UP0, UPT, UR46, URZ, UPT ;  /* 0x000000ff2e00728c */ /* 0x000fe2000bf05070 */
[----:B------:R-:W-:Y:S02]  /*5c10*/  HFMA2 R0, -RZ, RZ, 0, 5.9604644775390625e-08 ;  /* 0x00000001ff007431 */ /* 0x000fe400000001ff */
[----:B------:R-:W-:Y:S01]  /*5c20*/  IMAD.MOV.U32 R64, RZ, RZ, 0x1 ;  /* 0x00000001ff407424 */ /* 0x000fe200078e00ff */
[----:B------:R-:W-:Y:S06]  /*5c30*/  UISETP.NE.AND.EX UP0, UPT, UR47, URZ, UPT, UP0 ;  /* 0x000000ff2f00728c */ /* 0x000fec000bf05300 */
[----:B------:R-:W-:Y:S05]  /*5c40*/  PLOP3.LUT P3, PT, PT, PT, UP0, 0x80, 0x8 ;  /* 0x000000000008781c */ /* 0x000fea0003f6f008 */
[----:B------:R-:W1:Y:S01]  /*5c50*/  @UP0 LDCU.64 UR4, c[0x0][0x888] ;  /* 0x00011100ff0407ac */ /* 0x000e620008000a00 */
[----:B------:R-:W-:Y:S07]  /*5c60*/  @UP0 UIMAD UR6, UR52, UR48, URZ ;  /* 0x00000030340602a4 */ /* 0x000fee000f8e02ff */
[----:B------:R-:W-:Y:S01]  /*5c70*/  @!P3 PRMT R64, R0, 0x7610, R64 ;  /* 0x000076100040b816 */ /* 0x000fe20000000040 */
[----:B-1----:R-:W-:Y:S06]  /*5c80*/  @UP0 UIMAD.WIDE UR4, UR6, 0x4, UR4 ;  /* 0x00000004060408a5 */ /* 0x002fec000f8e0204 */
[----:B------:R-:W-:Y:S01]  /*5c90*/  IMAD.U32 R2, RZ, RZ, UR4 ;  /* 0x00000004ff027e24 */ /* 0x000fe2000f8e00ff */
[----:B------:R-:W-:Y:S04]  /*5ca0*/  MOV R3, UR5 ;  /* 0x0000000500037c02 */ /* 0x000fe80008000f00 */
[----:B------:R-:W1:Y:S01]  /*5cb0*/  @!UP0 LDCU UR4, c[0x0][0x880] ;  /* 0x00011000ff0487ac */ /* 0x000e620008000800 */
[----:B-----5:R2:W5:Y:S02]  /*5cc0*/  @P3 LDG.E R35, desc[UR54][R2.64] ;  /* 0x0000003602233981 */ /* 0x020564000c1e1900 */
[----:B-12---:R-:W-:Y:S02]  /*5cd0*/  @!P3 IMAD.U32 R35, RZ, RZ, UR4 ;  /* 0x00000004ff23be24 */ /* 0x006fe4000f8e00ff */
.L_x_90:
[----:B------:R-:W-:Y:S05]  /*5ce0*/  @!P4 BRA `(.L_x_91) ;  /* 0x000000000020c947 */ /* 0x000fea0003800000 */
[----:B------:R-:W-:Y:S04]  /*5cf0*/  ISETP.NE.U32.AND P3, PT, R56, RZ, PT ;  /* 0x000000ff3800720c */ /* 0x000fe80003f65070 */
[----:B------:R-:W-:Y:S11]  /*5d00*/  ISETP.NE.AND.EX P3, PT, R57, RZ, PT, P3 ;  /* 0x000000ff3900720c */ /* 0x000ff60003f65330 */
[----:B------:R-:W-:Y:S02]  /*5d10*/  @!UPT UIADD3 URZ, UPT, UPT, URZ, URZ, URZ ;  /* 0x000000fffffff290 */ /* 0x000fe4000fffe0ff */
[----:B------:R-:W1:Y:S01]  /*5d20*/  @P3 LDC.64 R2, c[0x0][0x8a8] ;  /* 0x00022a00ff023b82 */ /* 0x000e620000000a00 */
[----:B------:R-:W-:Y:S04]  /*5d30*/  @P3 IMAD R0, R58, UR52, RZ ;  /* 0x000000343a003c24 */ /* 0x000fe8000f8e02ff */
[----:B-1----:R-:W-:Y:S05]  /*5d40*/  @P3 IMAD.WIDE R2, R0, 0x4, R2 ;  /* 0x0000000400023825 */ /* 0x002fea00078e0202 */
[----:B-----5:R1:W5:Y:S02]  /*5d50*/  @P3 LDG.E R33, desc[UR54][R2.64] ;  /* 0x0000003602213981 */ /* 0x020364000c1e1900 */
[----:B-1----:R-:W2:Y:S02]  /*5d60*/  @!P3 LDC R33, c[0x0][0x8a0] ;  /* 0x00022800ff21bb82 */ /* 0x002ea40000000800 */
.L_x_91:
[----:B-----5:R-:W-:Y:S01]  /*5d70*/  FSETP.NEU.AND P3, PT, R35, RZ, PT ;  /* 0x000000ff2300720b */ /* 0x020fe20003f6d000 */
[----:B------:R-:W-:Y:S01]  /*5d80*/  IMAD.SHL.U32 R88, R68, 0x4, RZ ;  /* 0x0000000444587824 */ /* 0x000fe200078e00ff */
[----:B------:R-:W-:Y:S01]  /*5d90*/  SEL R4, RZ, 0xffffffff, P2 ;  /* 0xffffffffff047807 */ /* 0x000fe20001000000 */
[----:B------:R-:W-:Y:S01]  /*5da0*/  BSSY B1, `(.L_x_92) ;  /* 0x0000043000017945 */ /* 0x000fe20003800000 */
[----:B------:R-:W-:Y:S01]  /*5db0*/  @P1 LOP3.LUT P2, RZ, R64, 0xff, RZ, 0xc0, !PT ;  /* 0x000000ff40ff1812 */ /* 0x000fe2000784c0ff */
[----:B------:R-:W-:Y:S01]  /*5dc0*/  VIADD R83, R88, UR36 ;  /* 0x0000002458537c36 */ /* 0x000fe20008000000 */
[----:B------:R-:W-:Y:S01]  /*5dd0*/  @P1 SEL R0, RZ, 0xffffffff, P3 ;  /* 0xffffffffff001807 */ /* 0x000fe20001800000 */
[----:B------:R-:W-:Y:S01]  /*5de0*/  IMAD.MOV.U32 R89, RZ, RZ, 0x1 ;  /* 0x00000001ff597424 */ /* 0x000fe200078e00ff */
[----:B------:R-:W-:Y:S01]  /*5df0*/  LOP3.LUT R74, R74, 0x1, RZ, 0x3c, !PT ;  /* 0x000000014a4a7812 */ /* 0x000fe200078e3cff */
[----:B------:R-:W-:Y:S01]  /*5e00*/  IMAD.MOV.U32 R87, RZ, RZ, RZ ;  /* 0x000000ffff577224 */ /* 0x000fe200078e00ff */
[----:B------:R-:W-:Y:S02]  /*5e10*/  @P0 SEL R0, R4, R0, !P2 ;  /* 0x0000000004000207 */ /* 0x000fe40005000000 */
[----:B------:R-:W-:Y:S02]  /*5e20*/  CS2R R46, SRZ ;  /* 0x00000000002e7805 */ /* 0x000fe4000001ff00 */
[----:B------:R-:W-:Y:S02]  /*5e30*/  LEA R84, R31, UR36, 0x3 ;  /* 0x000000241f547c11 */ /* 0x000fe4000f8e18ff */
[----:B------:R-:W-:Y:S02]  /*5e40*/  CS2R R44, SRZ ;  /* 0x00000000002c7805 */ /* 0x000fe4000001ff00 */
[----:B------:R-:W-:Y:S02]  /*5e50*/  @P1 LOP3.LUT R0, R0, 0x1, RZ, 0xc0, !PT ;  /* 0x0000000100001812 */ /* 0x000fe400078ec0ff */
[----:B------:R-:W-:Y:S02]  /*5e60*/  CS2R R42, SRZ ;  /* 0x00000000002a7805 */ /* 0x000fe4000001ff00 */
[----:B------:R-:W-:Y:S02]  /*5e70*/  SHF.L.U32 R2, R73, 0x1f, RZ ;  /* 0x0000001f49027819 */ /* 0x000fe400000006ff */
[----:B------:R-:W-:Y:S02]  /*5e80*/  CS2R R40, SRZ ;  /* 0x0000000000287805 */ /* 0x000fe4000001ff00 */
[----:B------:R-:W-:Y:S02]  /*5e90*/  ISETP.NE.U32.OR P6, PT, R0, 0x1, !P1 ;  /* 0x000000010000780c */ /* 0x000fe40004fc5470 */
[----:B------:R-:W-:Y:S02]  /*5ea0*/  CS2R R50, SRZ ;  /* 0x0000000000327805 */ /* 0x000fe4000001ff00 */
[----:B------:R-:W-:Y:S02]  /*5eb0*/  PLOP3.LUT P2, PT, PT, PT, UP1, 0x80, 0x8 ;  /* 0x000000000008781c */ /* 0x000fe40003f4f018 */
[----:B------:R-:W-:Y:S02]  /*5ec0*/  CS2R R48, SRZ ;  /* 0x0000000000307805 */ /* 0x000fe4000001ff00 */
[----:B------:R-:W-:Y:S02]  /*5ed0*/  LEA.HI R34, R31, R31, RZ, 0x1 ;  /* 0x0000001f1f227211 */ /* 0x000fe400078f08ff */
[----:B------:R-:W-:Y:S02]  /*5ee0*/  CS2R R54, SRZ ;  /* 0x0000000000367805 */ /* 0x000fe4000001ff00 */
[----:B------:R-:W-:Y:S02]  /*5ef0*/  LOP3.LUT P4, R79, R64, 0xff, RZ, 0xc0, !PT ;  /* 0x000000ff404f7812 */ /* 0x000fe4000788c0ff */
[----:B------:R-:W-:Y:S02]  /*5f00*/  CS2R R52, SRZ ;  /* 0x0000000000347805 */ /* 0x000fe4000001ff00 */
[----:B------:R-:W-:Y:S01]  /*5f10*/  SEL R3, RZ, 0xffffffff, P3 ;  /* 0xffffffffff037807 */ /* 0x000fe20001800000 */
[----:B------:R-:W-:Y:S01]  /*5f20*/  VIADD R85, R83, 0x400 ;  /* 0x0000040053557836 */ /* 0x000fe20000000000 */
[----:B------:R-:W-:Y:S01]  /*5f30*/  P2R R81, PR, RZ, 0x40 ;  /* 0x00000040ff517803 */ /* 0x000fe20000000000 */
[----:B------:R-:W-:Y:S01]  /*5f40*/  IMAD.IADD R82, R75, 0x1, R83 ;  /* 0x000000014b527824 */ /* 0x000fe200078e0253 */
[----:B------:R-:W-:Y:S02]  /*5f50*/  @P6 SHF.L.U32 R0, R74, 0x1f, RZ ;  /* 0x0000001f4a006819 */ /* 0x000fe400000006ff */
[----:B------:R-:W-:Y:S02]  /*5f60*/  @P2 SEL R3, R4, R3, !P4 ;  /* 0x0000000304032207 */ /* 0x000fe40006000000 */
[----:B------:R1:W3:Y:S02]  /*5f70*/  @P6 SYNCS.PHASECHK.TRANS64.TRYWAIT P1, [UR36+0x20], R0 ;  /* 0x00002000ff0065a7 */ /* 0x0002e40008021124 */
[----:B------:R-:W-:Y:S04]  /*5f80*/  LOP3.LUT R3, R3, 0x1, RZ, 0xc0, !PT ;  /* 0x0000000103037812 */ /* 0x000fe800078ec0ff */
[----:B------:R-:W-:Y:S04]  /*5f90*/  ISETP.NE.U32.AND P5, PT, R3, 0x1, PT ;  /* 0x000000010300780c */ /* 0x000fe80003fa5070 */
[----:B------:R-:W-:Y:S01]  /*5fa0*/  P2R R90, PR, RZ, 0x20 ;  /* 0x00000020ff5a7803 */ /* 0x000fe20000000000 */
[----:B------:R4:W2:Y:S01]  /*5fb0*/  SYNCS.PHASECHK.TRANS64.TRYWAIT P0, [R84+URZ+0x90], R2 ;  /* 0x00009002540075a7 */ /* 0x0008a200080011ff */
[C---:B-1----:R-:W-:Y:S01]  /*5fc0*/  IMAD.SHL.U32 R0, R34.reuse, 0x40, RZ ;  /* 0x0000004022007824 */ /* 0x042fe200078e00ff */
[----:B------:R-:W-:Y:S04]  /*5fd0*/  LOP3.LUT R34, R34, 0xffe, RZ, 0xc0, !PT ;  /* 0x00000ffe22227812 */ /* 0x000fe800078ec0ff */
[----:B------:R-:W-:Y:S01]  /*5fe0*/  LOP3.LUT R0, R0, 0xffffff80, RZ, 0xc0, !PT ;  /* 0xffffff8000007812 */ /* 0x000fe200078ec0ff */
[----:B------:R-:W-:Y:S04]  /*5ff0*/  IMAD.IADD R34, R31, 0x1, -R34 ;  /* 0x000000011f227824 */ /* 0x000fe800078e0a22 */
[----:B------:R-:W-:Y:S04]  /*6000*/  IMAD.IADD R0, R32, 0x1, R0 ;  /* 0x0000000120007824 */ /* 0x000fe800078e0200 */
[----:B------:R-:W-:Y:S01]  /*6010*/  IMAD R34, R34, 0x100000, R0 ;  /* 0x0010000022227824 */ /* 0x000fe200078e0200 */
[----:B---3--:R-:W-:Y:S01]  /*6020*/  @P6 SEL R89, RZ, 0x1, !P1 ;  /* 0x00000001ff596807 */ /* 0x008fe20004800000 */
[----:B----4-:R-:W-:Y:S06]  /*6030*/  @!P6 BRA `(.L_x_93) ;  /* 0x000000000064e947 */ /* 0x010fec0003800000 */
[----:B------:R-:W-:Y:S01]  /*6040*/  @P5 IMAD R5, R76, 0x4, R85 ;  /* 0x000000044c055824 */ /* 0x000fe200078e0255 */
[----:B------:R-:W-:Y:S01]  /*6050*/  ISETP.NE.AND P1, PT, R89, RZ, PT ;  /* 0x000000ff5900720c */ /* 0x000fe20003f25270 */
[----:B------:R-:W-:Y:S01]  /*6060*/  IMAD.MOV.U32 R46, RZ, RZ, RZ ;  /* 0x000000ffff2e7224 */ /* 0x000fe200078e00ff */
[----:B------:R-:W-:Y:S01]  /*6070*/  BSSY B0, `(.L_x_94) ;  /* 0x000000d000007945 */ /* 0x000fe20003800000 */
[----:B------:R-:W-:Y:S01]  /*6080*/  @P5 IMAD.IADD R4, R75, 0x1, R5 ;  /* 0x000000014b045824 */ /* 0x000fe200078e0205 */
[----:B------:R-:W-:Y:S02]  /*6090*/  CS2R R42, SRZ ;  /* 0x00000000002a7805 */ /* 0x000fe4000001ff00 */
[----:B------:R-:W-:Y:S02]  /*60a0*/  CS2R R40, SRZ ;  /* 0x0000000000287805 */ /* 0x000fe4000001ff00 */
[----:B------:R-:W-:Y:S02]  /*60b0*/  CS2R R44, SRZ ;  /* 0x00000000002c7805 */ /* 0x000fe4000001ff00 */
[----:B------:R-:W-:Y:S02]  /*60c0*/  CS2R R54, SRZ ;  /* 0x0000000000367805 */ /* 0x000fe4000001ff00 */
[----:B------:R-:W-:Y:S02]  /*60d0*/  CS2R R52, SRZ ;  /* 0x0000000000347805 */ /* 0x000fe4000001ff00 */
[----:B------:R-:W-:Y:S02]  /*60e0*/  CS2R R50, SRZ ;  /* 0x0000000000327805 */ /* 0x000fe4000001ff00 */
[----:B------:R-:W-:Y:S01]  /*60f0*/  CS2R R48, SRZ ;  /* 0x0000000000307805 */ /* 0x000fe2000001ff00 */
[----:B------:R-:W-:Y:S06]  /*6100*/  @P1 BRA `(.L_x_95) ;  /* 0x00000000000c1947 */ /* 0x000fec0003800000 */
[----:B------:R-:W-:Y:S04]  /*6110*/  SHF.L.U32 R3, R74, 0x1f, RZ ;  /* 0x0000001f4a037819 */ /* 0x000fe800000006ff */
[----:B------:R-:W1:Y:S02]  /*6120*/  SYNCS.PHASECHK.TRANS64.TRYWAIT P1, [UR36+0x20], R3 ;  /* 0x00002003ff0075a7 */ /* 0x000e640008021124 */
[----:B-1----:R-:W-:Y:S05]  /*6130*/  @!P1 BRA `(.L_x_96) ;  /* 0x0000003000509947 */ /* 0x002fea0003800000 */
.L_x_95:
[----:B------:R-:W-:Y:S05]  /*6140*/  BSYNC B0 ;  /* 0x0000000000007941 */ /* 0x000fea0003800000 */
.L_x_94:
[----:B------:R-:W-:Y:S01]  /*6150*/  ISETP.NE.AND P1, PT, R90, RZ, PT ;  /* 0x000000ff5a00720c */ /* 0x000fe20003f25270 */
[----:B------:R-:W-:Y:S11]  /*6160*/  HFMA2 R87, -RZ, RZ, 0, 5.9604644775390625e-08 ;  /* 0x00000001ff577431 */ /* 0x000ff600000001ff */
[----:B------:R-:W-:Y:S01]  /*6170*/  @!UPT UIADD3 URZ, UPT, UPT, URZ, URZ, URZ ;  /* 0x000000fffffff290 */ /* 0x000fe2000fffe0ff */
[----:B------:R-:W-:Y:S05]  /*6180*/  @P1 WARPSYNC.ALL ;  /* 0x0000000000001948 */ /* 0x000fea0003800000 */
[----:B------:R3:W4:Y:S04]  /*6190*/  @P1 LDSM.16.M88.4 R40, [R5] ;  /* 0x000000000528183b */ /* 0x0007280000000200 */
[----:B------:R3:W1:Y:S04]  /*61a0*/  @P1 LDSM.16.M88.4 R44, [R4] ;  /* 0x00000000042c183b */ /* 0x0006680000000200 */
[----:B------:R3:W1:Y:S04]  /*61b0*/  @P1 LDSM.16.M88.4 R52, [R88+UR36+0x400] ;  /* 0x000400245834183b */ /* 0x0006680008000200 */
[----:B------:R3:W1:Y:S02]  /*61c0*/  @P1 LDSM.16.M88.4 R48, [R82+0x400] ;  /* 0x000400005230183b */ /* 0x0006640000000200 */
.L_x_93:
[----:B------:R-:W-:Y:S05]  /*61d0*/  BSYNC B1 ;  /* 0x0000000000017941 */ /* 0x000fea0003800000 */
.L_x_92:
[----:B-1----:R-:W-:Y:S04]  /*61e0*/  SHF.R.U32.HI R0, RZ, 0x15, R34 ;  /* 0x00000015ff007819 */ /* 0x002fe80000011622 */
[----:B------:R-:W-:Y:S01]  /*61f0*/  LOP3.LUT P1, RZ, R0, 0x3, R69, 0x48, !PT ;  /* 0x0000000300ff7812 */ /* 0x000fe20007824845 */
[----:B------:R-:W-:Y:S01]  /*6200*/  @!UPT UIADD3 URZ, UPT, UPT, URZ, URZ, URZ ;  /* 0x000000fffffff290 */ /* 0x000fe2000fffe0ff */
[----:B--2---:R-:W-:Y:S11]  /*6210*/  @P0 BRA `(.L_x_97) ;  /* 0x0000000000080947 */ /* 0x004ff60003800000 */
[----:B------:R-:W1:Y:S02]  /*6220*/  SYNCS.PHASECHK.TRANS64.TRYWAIT P0, [R84+URZ+0x90], R2 ;  /* 0x00009002540075a7 */ /* 0x000e6400080011ff */
[----:B-1----:R-:W-:Y:S05]  /*6230*/  @!P0 BRA `(.L_x_98) ;  /* 0x0000003000288947 */ /* 0x002fea0003800000 */
.L_x_97:
[----:B------:R-:W-:Y:S05]  /*6240*/  @!P1 BRA `(.L_x_99) ;  /* 0x0000000000409947 */ /* 0x000fea0003800000 */
[----:B------:R-:W3:Y:S01]  /*6250*/  LDCU.64 UR8, c[0x4][0x70] ;  /* 0x01000e00ff0877ac */ /* 0x000ee20008000a00 */
[----:B------:R-:W-:Y:S01]  /*6260*/  MOV R3, 0x0 ;  /* 0x0000000000037802 */ /* 0x000fe20000000f00 */
[----:B------:R-:W-:Y:S02]  /*6270*/  HFMA2 R12, -RZ, RZ, 0, 5.9604644775390625e-08 ;  /* 0x00000001ff0c7431 */ /* 0x000fe400000001ff */
[----:B------:R-:W-:Y:S02]  /*6280*/  IMAD.MOV.U32 R8, RZ, RZ, 0x192 ;  /* 0x00000192ff087424 */ /* 0x000fe400078e00ff */
[----:B------:R-:W-:Y:S01]  /*6290*/  IMAD.MOV.U32 R13, RZ, RZ, RZ ;  /* 0x000000ffff0d7224 */ /* 0x000fe200078e00ff */
[----:B------:R-:W2:Y:S01]  /*62a0*/  LDCU.64 UR6, c[0x4][0x78] ;  /* 0x01000f00ff0677ac */ /* 0x000ea20008000a00 */
[----:B-1----:R-:W1:Y:S01]  /*62b0*/  LDC.64 R2, c[0x4][R3] ;  /* 0x0100000003027b82 */ /* 0x002e620000000a00 */
[----:B------:R-:W5:Y:S01]  /*62c0*/  LDCU.64 UR4, c[0x4][0x10] ;  /* 0x01000200ff0477ac */ /* 0x000f620008000a00 */
[----:B---3--:R-:W-:Y:S01]  /*62d0*/  MOV R5, UR9 ;  /* 0x0000000900057c02 */ /* 0x008fe20008000f00 */
[----:B------:R-:W-:Y:S01]  /*62e0*/  IMAD.U32 R4, RZ, RZ, UR8 ;  /* 0x00000008ff047e24 */ /* 0x000fe2000f8e00ff */
[----:B--2---:R-:W-:Y:S01]  /*62f0*/  MOV R7, UR7 ;  /* 0x0000000700077c02 */ /* 0x004fe20008000f00 */
[----:B------:R-:W-:Y:S01]  /*6300*/  IMAD.U32 R6, RZ, RZ, UR6 ;  /* 0x00000006ff067e24 */ /* 0x000fe2000f8e00ff */
[----:B-----5:R-:W-:Y:S01]  /*6310*/  MOV R11, UR5 ;  /* 0x00000005000b7c02 */ /* 0x020fe20008000f00 */
[----:B------:R-:W-:Y:S02]  /*6320*/  IMAD.U32 R10, RZ, RZ, UR4 ;  /* 0x00000004ff0a7e24 */ /* 0x000fe4000f8e00ff */
[----:B------:R-:W-:Y:S07]  /*6330*/  LEPC R20, `(.L_x_99) ;  /* 0x000000001014794e */ /* 0x000fee0000000000 */
[----:B-1--4-:R-:W-:Y:S05]  /*6340*/  CALL.ABS.NOINC R2 ;  /* 0x0000000002007343 */ /* 0x012fea0003c00000 */
.L_x_99:
[----:B------:R-:W-:Y:S01]  /*6350*/  LOP3.LUT R20, R52, 0xffffe000, RZ, 0xc0, !PT ;  /* 0xffffe00034147812 */ /* 0x000fe200078ec0ff */
[----:B------:R-:W-:Y:S05]  /*6360*/  WARPSYNC.ALL ;  /* 0x0000000000007948 */ /* 0x000fea0003800000 */
[----:B------:R-:W-:Y:S01]  /*6370*/  R2UR UR4, R34 ;  /* 0x00000000220472ca */ /* 0x000fe200000e0000 */
[----:B------:R-:W-:Y:S01]  /*6380*/  IMAD.SHL.U32 R91, R76, 0x4, RZ ;  /* 0x000000044c5b7824 */ /* 0x000fe200078e00ff */
[----:B------:R-:W-:Y:S01]  /*6390*/  LOP3.LUT R21, R53, 0xffffe000, RZ, 0xc0, !PT ;  /* 0xffffe00035157812 */ /* 0x000fe200078ec0ff */
[----:B------:R-:W-:Y:S01]  /*63a0*/  BSSY.RECONVERGENT B0, `(.L_x_100) ;  /* 0x0000059000007945 */ /* 0x000fe20003800200 */
[----:B------:R-:W-:Y:S02]  /*63b0*/  ISETP.NE.AND P0, PT, R77, RZ, PT ;  /* 0x000000ff4d00720c */ /* 0x000fe40003f05270 */
[----:B------:R-:W-:Y:S05]  /*63c0*/  IADD3 R85, PT, PT, R85, R91, RZ ;  /* 0x0000005b55557210 */ /* 0x000fea0007ffe0ff */
[----:B------:R-:W-:Y:S02]  /*63d0*/  IMAD.IADD R86, R75, 0x1, R85 ;  /* 0x000000014b567824 */ /* 0x000fe400078e0255 */
[----:B---3--:R-:W2:Y:S02]  /*63e0*/  LDTM.16dp128bit.x8 R4, tmem[UR4] ;  /* 0x00000004000479ee */ /* 0x008ea40008180000 */
[C---:B--2---:R-:W-:Y:S01]  /*63f0*/  FMUL R0, R33.reuse, R4 ;  /* 0x0000000421007220 */ /* 0x044fe20000400000 */
[C---:B-1----:R-:W-:Y:S01]  /*6400*/  FMUL R2, R33.reuse, R5 ;  /* 0x0000000521027220 */ /* 0x042fe20000400000 */
[C---:B------:R-:W-:Y:S01]  /*6410*/  FMUL R3, R33.reuse, R6 ;  /* 0x0000000621037220 */ /* 0x040fe20000400000 */
[----:B------:R-:W-:Y:S01]  /*6420*/  FMUL R4, R33, R8 ;  /* 0x0000000821047220 */ /* 0x000fe20000400000 */
[C---:B------:R-:W-:Y:S01]  /*6430*/  FFMA R36, R35.reuse, R20, R0 ;  /* 0x0000001423247223 */ /* 0x040fe20000000000 */
[----:B------:R-:W-:Y:S01]  /*6440*/  LOP3.LUT R0, R54, 0xffffe000, RZ, 0xc0, !PT ;  /* 0xffffe00036007812 */ /* 0x000fe200078ec0ff */
[----:B------:R-:W-:Y:S01]  /*6450*/  FFMA R37, R35, R21, R2 ;  /* 0x0000001523257223 */ /* 0x000fe20000000002 */
[----:B------:R-:W-:Y:S01]  /*6460*/  LOP3.LUT R2, R55, 0xffffe000, RZ, 0xc0, !PT ;  /* 0xffffe00037027812 */ /* 0x000fe200078ec0ff */
[C---:B------:R-:W-:Y:S01]  /*6470*/  FMUL R5, R33.reuse, R9 ;  /* 0x0000000921057220 */ /* 0x040fe20000400000 */
[----:B------:R-:W-:Y:S01]  /*6480*/  F2FP.TF32.F32.PACK_B R36, R36 ;  /* 0x00000024ff24723e */ /* 0x000fe200024050ff */
[C---:B------:R-:W-:Y:S01]  /*6490*/  FMUL R8, R33.reuse, R12 ;  /* 0x0000000c21087220 */ /* 0x040fe20000400000 */
[----:B------:R-:W-:Y:S01]  /*64a0*/  F2FP.TF32.F32.PACK_B R37, R37 ;  /* 0x00000025ff25723e */ /* 0x000fe200024050ff */
[C---:B------:R-:W-:Y:S01]  /*64b0*/  FMUL R9, R33.reuse, R13 ;  /* 0x0000000d21097220 */ /* 0x040fe20000400000 */
[C---:B------:R-:W-:Y:S01]  /*64c0*/  FMUL R12, R33.reuse, R16 ;  /* 0x00000010210c7220 */ /* 0x040fe20000400000 */
[----:B------:R-:W-:Y:S01]  /*64d0*/  LOP3.LUT R16, R48, 0xffffe000, RZ, 0xc0, !PT ;  /* 0xffffe00030107812 */ /* 0x000fe200078ec0ff */
[C---:B------:R-:W-:Y:S01]  /*64e0*/  FMUL R7, R33.reuse, R7 ;  /* 0x0000000721077220 */ /* 0x040fe20000400000 */
[----:B------:R-:W-:Y:S01]  /*64f0*/  FMUL R13, R33, R17 ;  /* 0x00000011210d7220 */ /* 0x000fe20000400000 */
[----:B------:R-:W-:Y:S01]  /*6500*/  LOP3.LUT R17, R49, 0xffffe000, RZ, 0xc0, !PT ;  /* 0xffffe00031117812 */ /* 0x000fe200078ec0ff */
[----:B------:R-:W-:Y:S01]  /*6510*/  FFMA R38, R35, R0, R3 ;  /* 0x0000000023267223 */ /* 0x000fe20000000003 */
[----:B------:R-:W-:Y:S01]  /*6520*/  LOP3.LUT R0, R50, 0xffffe000, RZ, 0xc0, !PT ;  /* 0xffffe00032007812 */ /* 0x000fe200078ec0ff */
[----:B------:R-:W-:Y:S01]  /*6530*/  FMUL R6, R33, R10 ;  /* 0x0000000a21067220 */ /* 0x000fe20000400000 */
[----:B----4-:R-:W-:Y:S01]  /*6540*/  LOP3.LUT R3, R41, 0xffffe000, RZ, 0xc0, !PT ;  /* 0xffffe00029037812 */ /* 0x010fe200078ec0ff */
[----:B------:R-:W-:Y:S01]  /*6550*/  FFMA R39, R35, R2, R7 ;  /* 0x0000000223277223 */ /* 0x000fe20000000007 */
[----:B------:R-:W-:Y:S01]  /*6560*/  LOP3.LUT R2, R51, 0xffffe000, RZ, 0xc0, !PT ;  /* 0xffffe00033027812 */ /* 0x000fe200078ec0ff */
[C---:B------:R-:W-:Y:S01]  /*6570*/  FFMA R4, R35.reuse, R16, R4 ;  /* 0x0000001023047223 */ /* 0x040fe20000000004 */
[----:B------:R-:W-:Y:S01]  /*6580*/  LOP3.LUT R16, R42, 0xffffe000, RZ, 0xc0, !PT ;  /* 0xffffe0002a107812 */ /* 0x000fe200078ec0ff */
[C---:B------:R-:W-:Y:S01]  /*6590*/  FFMA R5, R35.reuse, R17, R5 ;  /* 0x0000001123057223 */ /* 0x040fe20000000005 */
[----:B------:R-:W-:Y:S01]  /*65a0*/  F2FP.TF32.F32.PACK_B R38, R38 ;  /* 0x00000026ff26723e */ /* 0x000fe200024050ff */
[----:B------:R-:W-:Y:S01]  /*65b0*/  FFMA R6, R35, R0, R6 ;  /* 0x0000000023067223 */ /* 0x000fe20000000006 */
[----:B------:R-:W-:Y:S01]  /*65c0*/  LOP3.LUT R0, R40, 0xffffe000, RZ, 0xc0, !PT ;  /* 0xffffe00028007812 */ /* 0x000fe200078ec0ff */
[C---:B------:R-:W-:Y:S01]  /*65d0*/  FMUL R11, R33.reuse, R11 ;  /* 0x0000000b210b7220 */ /* 0x040fe20000400000 */
[----:B------:R-:W-:Y:S01]  /*65e0*/  F2FP.TF32.F32.PACK_B R39, R39 ;  /* 0x00000027ff27723e */ /* 0x000fe200024050ff */
[----:B------:R-:W-:Y:S01]  /*65f0*/  FMUL R10, R33, R14 ;  /* 0x0000000e210a7220 */ /* 0x000fe20000400000 */
[----:B------:R-:W-:Y:S01]  /*6600*/  F2FP.TF32.F32.PACK_B R4, R4 ;  /* 0x00000004ff04723e */ /* 0x000fe200024050ff */
[----:B------:R-:W-:Y:S01]  /*6610*/  FFMA R7, R35, R2, R11 ;  /* 0x0000000223077223 */ /* 0x000fe2000000000b */
[----:B------:R-:W-:Y:S01]  /*6620*/  LOP3.LUT R2, R43, 0xffffe000, RZ, 0xc0, !PT ;  /* 0xffffe0002b027812 */ /* 0x000fe200078ec0ff */
[----:B------:R-:W-:Y:S01]  /*6630*/  FFMA R8, R35, R0, R8 ;  /* 0x0000000023087223 */ /* 0x000fe20000000008 */
[----:B------:R-:W-:Y:S01]  /*6640*/  LOP3.LUT R0, R44, 0xffffe000, RZ, 0xc0, !PT ;  /* 0xffffe0002c007812 */ /* 0x000fe200078ec0ff */
[----:B------:R1:W-:Y:S01]  /*6650*/  STSM.16.M88.4 [R83+0x400], R36 ;  /* 0x0004002453007844 */ /* 0x0003e20000000200 */
[----:B------:R-:W-:Y:S01]  /*6660*/  F2FP.TF32.F32.PACK_B R5, R5 ;  /* 0x00000005ff05723e */ /* 0x000fe200024050ff */
[----:B------:R-:W-:Y:S01]  /*6670*/  FMUL R15, R33, R15 ;  /* 0x0000000f210f7220 */ /* 0x000fe20000400000 */
[----:B------:R-:W-:Y:S01]  /*6680*/  F2FP.TF32.F32.PACK_B R6, R6 ;  /* 0x00000006ff06723e */ /* 0x000fe200024050ff */
[C---:B------:R-:W-:Y:S01]  /*6690*/  FFMA R9, R35.reuse, R3, R9 ;  /* 0x0000000323097223 */ /* 0x040fe20000000009 */
[C---:B------:R-:W-:Y:S01]  /*66a0*/  FFMA R10, R35.reuse, R16, R10 ;  /* 0x00000010230a7223 */ /* 0x040fe2000000000a */
[----:B------:R-:W-:Y:S01]  /*66b0*/  FFMA R11, R35, R2, R15 ;  /* 0x00000002230b7223 */ /* 0x000fe2000000000f */
[----:B------:R-:W-:Y:S01]  /*66c0*/  LOP3.LUT R2, R45, 0xffffe000, RZ, 0xc0, !PT ;  /* 0xffffe0002d027812 */ /* 0x000fe200078ec0ff */
[----:B------:R-:W-:Y:S01]  /*66d0*/  FFMA R12, R35, R0, R12 ;  /* 0x00000000230c7223 */ /* 0x000fe2000000000c */
[----:B------:R-:W-:Y:S01]  /*66e0*/  LOP3.LUT R3, R46, 0xffffe000, RZ, 0xc0, !PT ;  /* 0xffffe0002e037812 */ /* 0x000fe200078ec0ff */
[----:B------:R-:W-:Y:S01]  /*66f0*/  FMUL R14, R33, R18 ;  /* 0x00000012210e7220 */ /* 0x000fe20000400000 */
[----:B------:R-:W-:Y:S01]  /*6700*/  LOP3.LUT R0, R47, 0xffffe000, RZ, 0xc0, !PT ;  /* 0xffffe0002f007812 */ /* 0x000fe200078ec0ff */
[----:B------:R-:W-:Y:S01]  /*6710*/  FMUL R19, R33, R19 ;  /* 0x0000001321137220 */ /* 0x000fe20000400000 */
[----:B------:R-:W-:Y:S01]  /*6720*/  F2FP.TF32.F32.PACK_B R7, R7 ;  /* 0x00000007ff07723e */ /* 0x000fe200024050ff */
[C---:B------:R-:W-:Y:S01]  /*6730*/  FFMA R13, R35.reuse, R2, R13 ;  /* 0x00000002230d7223 */ /* 0x040fe2000000000d */
[C---:B------:R-:W-:Y:S01]  /*6740*/  FFMA R14, R35.reuse, R3, R14 ;  /* 0x00000003230e7223 */ /* 0x040fe2000000000e */
[----:B------:R-:W-:Y:S01]  /*6750*/  FFMA R15, R35, R0, R19 ;  /* 0x00000000230f7223 */ /* 0x000fe20000000013 */
[----:B------:R-:W-:Y:S01]  /*6760*/  F2FP.TF32.F32.PACK_B R8, R8 ;  /* 0x00000008ff08723e */ /* 0x000fe200024050ff */
[----:B------:R1:W-:Y:S01]  /*6770*/  STSM.16.M88.4 [R82+0x400], R4 ;  /* 0x0004000452007844 */ /* 0x0003e20000000200 */
[----:B------:R-:W-:Y:S02]  /*6780*/  F2FP.TF32.F32.PACK_B R9, R9 ;  /* 0x00000009ff09723e */ /* 0x000fe400024050ff */
[----:B------:R-:W-:Y:S02]  /*6790*/  F2FP.TF32.F32.PACK_B R10, R10 ;  /* 0x0000000aff0a723e */ /* 0x000fe400024050ff */
[----:B------:R-:W-:Y:S02]  /*67a0*/  F2FP.TF32.F32.PACK_B R11, R11 ;  /* 0x0000000bff0b723e */ /* 0x000fe400024050ff */
[----:B------:R-:W-:Y:S02]  /*67b0*/  F2FP.TF32.F32.PACK_B R12, R12 ;  /* 0x0000000cff0c723e */ /* 0x000fe400024050ff */
[----:B------:R-:W-:Y:S01]  /*67c0*/  F2FP.TF32.F32.PACK_B R13, R13 ;  /* 0x0000000dff0d723e */ /* 0x000fe200024050ff */
[----:B------:R1:W-:Y:S01]  /*67d0*/  STSM.16.M88.4 [R85], R8 ;  /* 0x0000000855007844 */ /* 0x0003e20000000200 */
[----:B------:R-:W-:Y:S02]  /*67e0*/  F2FP.TF32.F32.PACK_B R14, R14 ;  /* 0x0000000eff0e723e */ /* 0x000fe400024050ff */
[----:B------:R-:W-:Y:S05]  /*67f0*/  F2FP.TF32.F32.PACK_B R15, R15 ;  /* 0x0000000fff0f723e */ /* 0x000fea00024050ff */
[----:B------:R1:W-:Y:S01]  /*6800*/  STSM.16.M88.4 [R86], R12 ;  /* 0x0000000c56007844 */ /* 0x0003e20000000200 */
[----:B------:R-:W-:Y:S01]  /*6810*/  @!PT LDS RZ, [RZ] ;  /* 0x00000000fffff984 */ /* 0x000fe20000000800 */
[----:B------:R-:W-:Y:S01]  /*6820*/  @!PT LDS RZ, [RZ] ;  /* 0x00000000fffff984 */ /* 0x000fe20000000800 */
[----:B------:R-:W-:Y:S01]  /*6830*/  @!PT LDS RZ, [RZ] ;  /* 0x00000000fffff984 */ /* 0x000fe20000000800 */
[----:B------:R-:W-:Y:S01]  /*6840*/  @!PT LDS RZ, [RZ] ;  /* 0x00000000fffff984 */ /* 0x000fe20000000800 */
[----:B------:R2:W-:Y:S07]  /*6850*/  MEMBAR.ALL.CTA ;  /* 0x0000000000007992 */ /* 0x0005ee0000008000 */
[----:B--2---:R-:W2:Y:S02]  /*6860*/  FENCE.VIEW.ASYNC.S ;  /* 0x00000000000073c6 */ /* 0x004ea40000000000 */
[----:B--2---:R-:W-:Y:S06]  /*6870*/  BAR.SYNC.DEFER_BLOCKING 0x1, 0x80 ;  /* 0x0042000000007b1d */ /* 0x004fec0000010000 */
[----:B------:R-:W-:Y:S05]  /*6880*/  @P0 BRA `(.L_x_101) ;  /* 0x0000000000280947 */ /* 0x000fea0003800000 */
[----:B------:R-:W-:Y:S01]  /*6890*/  UIADD3 UR4, UPT, UPT, UR36, 0x400, URZ ;  /* 0x0000040024047890 */ /* 0x000fe2000fffe0ff */
[----:B------:R-:W-:Y:S05]  /*68a0*/  UMOV UR43, UR52 ;  /* 0x00000034002b7c82 */ /* 0x000fea0008000000 */
[----:B------:R-:W-:Y:S01]  /*68b0*/  MOV R70, UR4 ;  /* 0x0000000400467c02 */ /* 0x000fe20008000f00 */
[----:B------:R-:W-:Y:S03]  /*68c0*/  UIADD3 UR4, UP0, UPT, UR50, 0x680, URZ ;  /* 0x0000068032047890 */ /* 0x000fe6000ff1e0ff */
[----:B------:R-:W-:Y:S01]  /*68d0*/  R2UR UR40, R70 ;  /* 0x00000000462872ca */ /* 0x000fe200000e0000 */
[----:B------:R-:W-:Y:S11]  /*68e0*/  UIADD3.X UR5, UPT, UPT, URZ, UR51, URZ, UP0, !UPT ;  /* 0x00000033ff057290 */ /* 0x000ff600087fe4ff */
[----:B------:R-:W-:Y:S01]  /*68f0*/  @!UPT UIADD3 URZ, UPT, UPT, URZ, URZ, URZ ;  /* 0x000000fffffff290 */ /* 0x000fe2000fffe0ff */
[----:B------:R2:W-:Y:S01]  /*6900*/  UTMASTG.3D [UR40], [UR4] ;  /* 0x00000028040073b5 */ /* 0x0005e20008010000 */
[----:B------:R0:W-:Y:S01]  /*6910*/  UTMACMDFLUSH ;  /* 0x00000000000079b7 */ /* 0x0001e20000000000 */
[----:B--2---:R-:W-:Y:S04]  /*6920*/  DEPBAR.LE SB0, 0x1 ;  /* 0x000080400000791a */ /* 0x004fe80000000000 */
.L_x_101:
[----:B------:R-:W-:Y:S05]  /*6930*/  BSYNC.RECONVERGENT B0 ;  /* 0x0000000000007941 */ /* 0x000fea0003800200 */
.L_x_100:
[----:B------:R-:W-:Y:S01]  /*6940*/  BAR.SYNC.DEFER_BLOCKING 0x1, 0x80 ;  /* 0x0042000000007b1d */ /* 0x000fe20000010000 */
[----:B------:R-:W-:Y:S01]  /*6950*/  ISETP.NE.AND P1, PT, R81, RZ, PT ;  /* 0x000000ff5100720c */ /* 0x000fe20003f25270 */
[----:B------:R-:W-:Y:S01]  /*6960*/  UISETP.NE.AND UP0, UPT, UR39, URZ, UPT ;  /* 0x000000ff2700728c */ /* 0x000fe2000bf05270 */
[----:B------:R-:W-:Y:S11]  /*6970*/  LEA R2, R87, UR36, 0x3 ;  /* 0x0000002457027c11 */ /* 0x000ff6000f8e18ff */
[----:B------:R-:W-:Y:S01]  /*6980*/  @P1 SHF.L.U32 R3, R74, 0x1f, RZ ;  /* 0x0000001f4a031819 */ /* 0x000fe200000006ff */
[----:B------:R-:W-:Y:S06]  /*6990*/  BRA.U !UP0, `(.L_x_102) ;  /* 0x0000000108247547 */ /* 0x000fec000b800000 */
[----:B-1----:R-:W-:Y:S01]  /*69a0*/  IMAD.U32 R4, RZ, RZ, UR37 ;  /* 0x00000025ff047e24 */ /* 0x002fe2000f8e00ff */
[----:B------:R-:W-:Y:S01]  /*69b0*/  MOV R0, UR45 ;  /* 0x0000002d00007c02 */ /* 0x000fe20008000f00 */
[----:B------:R-:W-:Y:S03]  /*69c0*/  UIADD3 UR4, UPT, UPT, UR37, 0x1, URZ ;  /* 0x0000000125047890 */ /* 0x000fe6000fffe0ff */
[----:B------:R-:W-:Y:S01]  /*69d0*/  @P1 LEA R4, R4, UR36, 0x3 ;  /* 0x0000002404041c11 */ /* 0x000fe2000f8e18ff */
[----:B------:R-:W-:Y:S04]  /*69e0*/  UISETP.NE.AND UP0, UPT, UR4, 0x4, UPT ;  /* 0x000000040400788c */ /* 0x000fe8000bf05270 */
[----:B------:R-:W-:Y:S01]  /*69f0*/  @P1 VIADD R4, R4, 0x40 ;  /* 0x0000004004041836 */ /* 0x000fe20000000000 */
[----:B------:R-:W-:Y:S04]  /*6a00*/  USEL UR37, UR4, URZ, UP0 ;  /* 0x000000ff04257287 */ /* 0x000fe80008000000 */
[----:B------:R-:W-:Y:S04]  /*6a10*/  @P1 PRMT R0, R0, 0x654, R4 ;  /* 0x0000065400001816 */ /* 0x000fe80000000004 */
[----:B------:R2:W-:Y:S04]  /*6a20*/  @P1 SYNCS.ARRIVE.TRANS64.RED.A1T0 RZ, [R0+URZ], RZ ;  /* 0x000000ff00ff19a7 */ /* 0x0005e800081004ff */
.L_x_102:
[----:B------:R-:W3:Y:S01]  /*6a30*/  @P1 SYNCS.PHASECHK.TRANS64.TRYWAIT P0, [R2+URZ+0x20], R3 ;  /* 0x00002003020015a7 */ /* 0x000ee200080011ff */
[----:B------:R-:W-:Y:S01]  /*6a40*/  BSSY B1, `(.L_x_103) ;  /* 0x0000017000017945 */ /* 0x000fe20003800000 */
[----:B---3--:R-:W-:Y:S03]  /*6a50*/  @P1 SEL R89, RZ, 0x1, !P0 ;  /* 0x00000001ff591807 */ /* 0x008fe60004000000 */
[----:B------:R-:W-:Y:S05]  /*6a60*/  @!P1 BRA `(.L_x_104) ;  /* 0x0000000000509947 */ /* 0x000fea0003800000 */
[----:B------:R-:W-:Y:S01]  /*6a70*/  ISETP.NE.AND P1, PT, R90, RZ, PT ;  /* 0x000000ff5a00720c */ /* 0x000fe20003f25270 */
[----:B------:R-:W-:Y:S01]  /*6a80*/  BSSY B0, `(.L_x_105) ;  /* 0x000000a000007945 */ /* 0x000fe20003800000 */
[----:B------:R-:W-:Y:S11]  /*6a90*/  ISETP.NE.AND P0, PT, R89, RZ, PT ;  /* 0x000000ff5900720c */ /* 0x000ff60003f05270 */
[----:B-1----:R-:W-:Y:S04]  /*6aa0*/  @P1 IMAD R5, R87, 0x2000, R88 ;  /* 0x0000200057051824 */ /* 0x002fe800078e0258 */
[----:B------:R-:W-:Y:S05]  /*6ab0*/  @P1 VIADD R4, R5, UR36 ;  /* 0x0000002405041c36 */ /* 0x000fea0008000000 */
[----:B------:R-:W-:Y:S01]  /*6ac0*/  @P1 IADD3 R3, PT, PT, R91, R4, RZ ;  /* 0x000000045b031210 */ /* 0x000fe20007ffe0ff */
[----:B------:R-:W-:Y:S01]  /*6ad0*/  @P1 IMAD.IADD R4, R75, 0x1, R4 ;  /* 0x000000014b041824 */ /* 0x000fe200078e0204 */
[----:B------:R-:W-:Y:S06]  /*6ae0*/  @P0 BRA `(.L_x_106) ;  /* 0x00000000000c0947 */ /* 0x000fec0003800000 */
[----:B--2---:R-:W-:Y:S04]  /*6af0*/  SHF.L.U32 R0, R74, 0x1f, RZ ;  /* 0x0000001f4a007819 */ /* 0x004fe800000006ff */
[----:B------:R-:W1:Y:S02]  /*6b00*/  SYNCS.PHASECHK.TRANS64.TRYWAIT P0, [R2+URZ+0x20], R0 ;  /* 0x00002000020075a7 */ /* 0x000e6400080011ff */
[----:B-1----:R-:W-:Y:S05]  /*6b10*/  @!P0 BRA `(.L_x_107) ;  /* 0x0000002800048947 */ /* 0x002fea0003800000 */
.L_x_106:
[----:B------:R-:W-:Y:S05]  /*6b20*/  BSYNC B0 ;  /* 0x0000000000007941 */ /* 0x000fea0003800000 */
.L_x_105:
[----:B------:R-:W-:Y:S02]  /*6b30*/  ISETP.NE.AND P0, PT, R90, RZ, PT ;  /* 0x000000ff5a00720c */ /* 0x000fe40003f05270 */
[----:B------:R-:W-:Y:S11]  /*6b40*/  IADD3 R87, PT, PT, R87, 0x1, RZ ;  /* 0x0000000157577810 */ /* 0x000ff60007ffe0ff */
[----:B-12---:R-:W-:Y:S01]  /*6b50*/  @P0 IMAD.IADD R0, R75, 0x1, R3 ;  /* 0x000000014b000824 */ /* 0x006fe200078e0203 */
[----:B------:R-:W-:Y:S05]  /*6b60*/  @P0 WARPSYNC.ALL ;  /* 0x0000000000000948 */ /* 0x000fea0003800000 */
[----:B------:R3:W4:Y:S04]  /*6b70*/  @P0 LDSM.16.M88.4 R52, [R5+UR36+0x400] ;  /* 0x000400240534083b */ /* 0x0007280008000200 */
[----:B------:R3:W1:Y:S04]  /*6b80*/  @P0 LDSM.16.M88.4 R48, [R4+0x400] ;  /* 0x000400000430083b */ /* 0x0006680000000200 */
[----:B------:R3:W2:Y:S04]  /*6b90*/  @P0 LDSM.16.M88.4 R40, [R3+0x400] ;  /* 0x000400000328083b */ /* 0x0006a80000000200 */
[----:B------:R3:W1:Y:S02]  /*6ba0*/  @P0 LDSM.16.M88.4 R44, [R0+0x400] ;  /* 0x00040000002c083b */ /* 0x0006640000000200 */
.L_x_104:
[----:B------:R-:W-:Y:S05]  /*6bb0*/  BSYNC B1 ;  /* 0x0000000000017941 */ /* 0x000fea0003800000 */
.L_x_103:
[----:B--23--:R-:W-:Y:S05]  /*6bc0*/  VIADD R0, R34, 0x20 ;  /* 0x0000002022007836 */ /* 0x00cfea0000000000 */
[----:B------:R-:W-:Y:S04]  /*6bd0*/  SHF.R.U32.HI R0, RZ, 0x15, R0 ;  /* 0x00000015ff007819 */ /* 0x000fe80000011600 */
[----:B------:R-:W-:Y:S11]  /*6be0*/  LOP3.LUT P0, RZ, R0, 0x3, R69, 0x48, !PT ;  /* 0x0000000300ff7812 */ /* 0x000ff60007804845 */
[----:B------:R-:W-:Y:S02]  /*6bf0*/  @!UPT UIADD3 URZ, UPT, UPT, URZ, URZ, URZ ;  /* 0x000000fffffff290 */ /* 0x000fe4000fffe0ff */
[----:B------:R-:W-:Y:S05]  /*6c00*/  @!P0 BRA `(.L_x_108) ;  /* 0x0000000000408947 */ /* 0x000fea0003800000 */
[----:B------:R-:W2:Y:S01]  /*6c10*/  LDCU.64 UR8, c[0x4][0x70] ;  /* 0x01000e00ff0877ac */ /* 0x000ea20008000a00 */
[----:B------:R-:W-:Y:S01]  /*6c20*/  MOV R3, 0x0 ;  /* 0x0000000000037802 */ /* 0x000fe20000000f00 */
[----:B-1----:R-:W-:Y:S02]  /*6c30*/  HFMA2 R12, -RZ, RZ, 0, 5.9604644775390625e-08 ;  /* 0x00000001ff0c7431 */ /* 0x002fe400000001ff */
[----:B------:R-:W-:Y:S02]  /*6c40*/  IMAD.MOV.U32 R8, RZ, RZ, 0x192 ;  /* 0x00000192ff087424 */ /* 0x000fe400078e00ff */
[----:B------:R-:W-:Y:S01]  /*6c50*/  IMAD.MOV.U32 R13, RZ, RZ, RZ ;  /* 0x000000ffff0d7224 */ /* 0x000fe200078e00ff */
[----:B------:R-:W1:Y:S01]  /*6c60*/  LDCU.64 UR6, c[0x4][0x78] ;  /* 0x01000f00ff0677ac */ /* 0x000e620008000a00 */
[----:B------:R-:W3:Y:S01]  /*6c70*/  LDC.64 R2, c[0x4][R3] ;  /* 0x0100000003027b82 */ /* 0x000ee20000000a00 */
[----:B------:R-:W5:Y:S01]  /*6c80*/  LDCU.64 UR4, c[0x4][0x10] ;  /* 0x01000200ff0477ac */ /* 0x000f620008000a00 */
[----:B--2---:R-:W-:Y:S01]  /*6c90*/  MOV R5, UR9 ;  /* 0x0000000900057c02 */ /* 0x004fe20008000f00 */
[----:B------:R-:W-:Y:S01]  /*6ca0*/  IMAD.U32 R4, RZ, RZ, UR8 ;  /* 0x00000008ff047e24 */ /* 0x000fe2000f8e00ff */
[----:B-1----:R-:W-:Y:S01]  /*6cb0*/  MOV R7, UR7 ;  /* 0x0000000700077c02 */ /* 0x002fe20008000f00 */
[----:B------:R-:W-:Y:S01]  /*6cc0*/  IMAD.U32 R6, RZ, RZ, UR6 ;  /* 0x00000006ff067e24 */ /* 0x000fe2000f8e00ff */
[----:B-----5:R-:W-:Y:S01]  /*6cd0*/  MOV R11, UR5 ;  /* 0x00000005000b7c02 */ /* 0x020fe20008000f00 */
[----:B------:R-:W-:Y:S02]  /*6ce0*/  IMAD.U32 R10, RZ, RZ, UR4 ;  /* 0x00000004ff0a7e24 */ /* 0x000fe4000f8e00ff */
[----:B------:R-:W-:Y:S07]  /*6cf0*/  LEPC R20, `(.L_x_108) ;  /* 0x000000001014794e */ /* 0x000fee0000000000 */
[----:B---34-:R-:W-:Y:S05]  /*6d00*/  CALL.ABS.NOINC R2 ;  /* 0x0000000002007343 */ /* 0x018fea0003c00000 */
.L_x_108:
[----:B------:R-:W-:Y:S01]  /*6d10*/  ISETP.NE.AND P6, PT, R81, RZ, PT ;  /* 0x000000ff5100720c */ /* 0x000fe20003fc5270 */
[----:B------:R-:W-:Y:S05]  /*6d20*/  WARPSYNC.ALL ;  /* 0x0000000000007948 */ /* 0x000fea0003800000 */
[----:B------:R-:W-:Y:S01]  /*6d30*/  R2UR UR4, R34 ;  /* 0x00000000220472ca */ /* 0x000fe200000e0000 */
[----:B------:R-:W-:Y:S01]  /*6d40*/  IMAD.U32 R0, RZ, RZ, UR37 ;  /* 0x00000025ff007e24 */ /* 0x000fe2000f8e00ff */
[----:B----4-:R-:W-:Y:S01]  /*6d50*/  LOP3.LUT R20, R52, 0xffffe000, RZ, 0xc0, !PT ;  /* 0xffffe00034147812 */ /* 0x010fe200078ec0ff */
[----:B------:R-:W-:Y:S01]  /*6d60*/  IMAD.U32 R21, RZ, RZ, UR45 ;  /* 0x0000002dff157e24 */ /* 0x000fe2000f8e00ff */
[----:B------:R-:W-:Y:S01]  /*6d70*/  ISETP.NE.AND P0, PT, R77, RZ, PT ;  /* 0x000000ff4d00720c */ /* 0x000fe20003f05270 */
[----:B------:R-:W-:Y:S02]  /*6d80*/  BSSY.RECONVERGENT B0, `(.L_x_109) ;  /* 0x000005b000007945 */ /* 0x000fe40003800200 */
[----:B------:R-:W-:Y:S05]  /*6d90*/  @P6 LEA R0, R0, UR36, 0x3 ;  /* 0x0000002400006c11 */ /* 0x000fea000f8e18ff */
[----:B------:R-:W-:Y:S01]  /*6da0*/  @P6 VIADD R0, R0, 0x40 ;  /* 0x0000004000006836 */ /* 0x000fe20000000000 */
[----:B-1----:R-:W1:Y:S04]  /*6db0*/  LDTM.16dp128bit.x8 R4, tmem[UR4+0x20] ;  /* 0x00002004000479ee */ /* 0x002e680008180000 */
[----:B------:R-:W-:Y:S01]  /*6dc0*/  @P6 PRMT R21, R21, 0x654, R0 ;  /* 0x0000065415156816 */ /* 0x000fe20000000000 */
[C---:B-1----:R-:W-:Y:S01]  /*6dd0*/  FMUL R0, R33.reuse, R4 ;  /* 0x0000000421007220 */ /* 0x042fe20000400000 */
[C---:B------:R-:W-:Y:S01]  /*6de0*/  FMUL R4, R33.reuse, R8 ;  /* 0x0000000821047220 */ /* 0x040fe20000400000 */
[C---:B------:R-:W-:Y:S01]  /*6df0*/  FMUL R8, R33.reuse, R12 ;  /* 0x0000000c21087220 */ /* 0x040fe20000400000 */
[----:B------:R-:W-:Y:S01]  /*6e00*/  FMUL R12, R33, R16 ;  /* 0x00000010210c7220 */ /* 0x000fe20000400000 */
[----:B------:R-:W-:Y:S01]  /*6e10*/  LOP3.LUT R16, R53, 0xffffe000, RZ, 0xc0, !PT ;  /* 0xffffe00035107812 */ /* 0x000fe200078ec0ff */
[C---:B------:R-:W-:Y:S01]  /*6e20*/  FMUL R2, R33.reuse, R5 ;  /* 0x0000000521027220 */ /* 0x040fe20000400000 */
[C---:B------:R-:W-:Y:S01]  /*6e30*/  FMUL R3, R33.reuse, R6 ;  /* 0x0000000621037220 */ /* 0x040fe20000400000 */
[----:B------:R-:W-:Y:S01]  /*6e40*/  FMUL R5, R33, R9 ;  /* 0x0000000921057220 */ /* 0x000fe20000400000 */
[----:B------:R-:W-:Y:S01]  /*6e50*/  FFMA R36, R35, R20, R0 ;  /* 0x0000001423247223 */ /* 0x000fe20000000000 */
[----:B------:R-:W-:Y:S01]  /*6e60*/  LOP3.LUT R0, R54, 0xffffe000, RZ, 0xc0, !PT ;  /* 0xffffe00036007812 */ /* 0x000fe200078ec0ff */
[C---:B------:R-:W-:Y:S01]  /*6e70*/  FMUL R6, R33.reuse, R10 ;  /* 0x0000000a21067220 */ /* 0x040fe20000400000 */
[C---:B------:R-:W-:Y:S01]  /*6e80*/  FMUL R9, R33.reuse, R13 ;  /* 0x0000000d21097220 */ /* 0x040fe20000400000 */
[C---:B------:R-:W-:Y:S01]  /*6e90*/  FMUL R10, R33.reuse, R14 ;  /* 0x0000000e210a7220 */ /* 0x040fe20000400000 */
[----:B------:R-:W-:Y:S01]  /*6ea0*/  F2FP.TF32.F32.PACK_B R36, R36 ;  /* 0x00000024ff24723e */ /* 0x000fe200024050ff */
[----:B------:R-:W-:Y:S01]  /*6eb0*/  FMUL R13, R33, R17 ;  /* 0x00000011210d7220 */ /* 0x000fe20000400000 */
[----:B------:R-:W-:Y:S01]  /*6ec0*/  LOP3.LUT R17, R55, 0xffffe000, RZ, 0xc0, !PT ;  /* 0xffffe00037117812 */ /* 0x000fe200078ec0ff */
[----:B------:R-:W-:Y:S01]  /*6ed0*/  FMUL R14, R33, R18 ;  /* 0x00000012210e7220 */ /* 0x000fe20000400000 */
[----:B------:R-:W-:Y:S01]  /*6ee0*/  LOP3.LUT R18, R48, 0xffffe000, RZ, 0xc0, !PT ;  /* 0xffffe00030127812 */ /* 0x000fe200078ec0ff */
[----:B------:R-:W-:Y:S01]  /*6ef0*/  FFMA R37, R35, R16, R2 ;  /* 0x0000001023257223 */ /* 0x000fe20000000002 */
[----:B------:R-:W-:Y:S01]  /*6f00*/  LOP3.LUT R2, R49, 0xffffe000, RZ, 0xc0, !PT ;  /* 0xffffe00031027812 */ /* 0x000fe200078ec0ff */
[----:B------:R-:W-:Y:S01]  /*6f10*/  FMUL R7, R33, R7 ;  /* 0x0000000721077220 */ /* 0x000fe20000400000 */
[----:B------:R-:W-:Y:S01]  /*6f20*/  LOP3.LUT R16, R41, 0xffffe000, RZ, 0xc0, !PT ;  /* 0xffffe00029107812 */ /* 0x000fe200078ec0ff */
[C---:B------:R-:W-:Y:S01]  /*6f30*/  FFMA R38, R35.reuse, R0, R3 ;  /* 0x0000000023267223 */ /* 0x040fe20000000003 */
[----:B------:R-:W-:Y:S01]  /*6f40*/  LOP3.LUT R0, R50, 0xffffe000, RZ, 0xc0, !PT ;  /* 0xffffe00032007812 */ /* 0x000fe200078ec0ff */
[C---:B------:R-:W-:Y:S01]  /*6f50*/  FFMA R39, R35.reuse, R17, R7 ;  /* 0x0000001123277223 */ /* 0x040fe20000000007 */
[----:B------:R-:W-:Y:S01]  /*6f60*/  LOP3.LUT R3, R40, 0xffffe000, RZ, 0xc0, !PT ;  /* 0xffffe00028037812 */ /* 0x000fe200078ec0ff */
[C---:B------:R-:W-:Y:S01]  /*6f70*/  FFMA R4, R35.reuse, R18, R4 ;  /* 0x0000001223047223 */ /* 0x040fe20000000004 */
[----:B------:R-:W-:Y:S01]  /*6f80*/  F2FP.TF32.F32.PACK_B R37, R37 ;  /* 0x00000025ff25723e */ /* 0x000fe200024050ff */
[----:B------:R-:W-:Y:S01]  /*6f90*/  FFMA R5, R35, R2, R5 ;  /* 0x0000000223057223 */ /* 0x000fe20000000005 */
[----:B------:R-:W-:Y:S01]  /*6fa0*/  LOP3.LUT R2, R51, 0xffffe000, RZ, 0xc0, !PT ;  /* 0xffffe00033027812 */ /* 0x000fe200078ec0ff */
[----:B------:R-:W-:Y:S01]  /*6fb0*/  FMUL R11, R33, R11 ;  /* 0x0000000b210b7220 */ /* 0x000fe20000400000 */
[----:B------:R-:W-:Y:S01]  /*6fc0*/  F2FP.TF32.F32.PACK_B R38, R38 ;  /* 0x00000026ff26723e */ /* 0x000fe200024050ff */
[C---:B------:R-:W-:Y:S01]  /*6fd0*/  FFMA R6, R35.reuse, R0, R6 ;  /* 0x0000000023067223 */ /* 0x040fe20000000006 */
[----:B------:R-:W-:Y:S01]  /*6fe0*/  LOP3.LUT R0, R42, 0xffffe000, RZ, 0xc0, !PT ;  /* 0xffffe0002a007812 */ /* 0x000fe200078ec0ff */
[----:B------:R-:W-:Y:S01]  /*6ff0*/  FFMA R7, R35, R2, R11 ;  /* 0x0000000223077223 */ /* 0x000fe2000000000b */
[----:B------:R-:W-:Y:S01]  /*7000*/  LOP3.LUT R2, R43, 0xffffe000, RZ, 0xc0, !PT ;  /* 0xffffe0002b027812 */ /* 0x000fe200078ec0ff */
[----:B------:R-:W-:Y:S01]  /*7010*/  FFMA R8, R35, R3, R8 ;  /* 0x0000000323087223 */ /* 0x000fe20000000008 */
[----:B------:R-:W-:Y:S01]  /*7020*/  LOP3.LUT R3, R45, 0xffffe000, RZ, 0xc0, !PT ;  /* 0xffffe0002d037812 */ /* 0x000fe200078ec0ff */
[----:B------:R-:W-:Y:S01]  /*7030*/  FFMA R9, R35, R16, R9 ;  /* 0x0000001023097223 */ /* 0x000fe20000000009 */
[----:B------:R-:W-:Y:S01]  /*7040*/  F2FP.TF32.F32.PACK_B R39, R39 ;  /* 0x00000027ff27723e */ /* 0x000fe200024050ff */
[----:B------:R-:W-:Y:S01]  /*7050*/  FMUL R15, R33, R15 ;  /* 0x0000000f210f7220 */ /* 0x000fe20000400000 */
[----:B------:R-:W-:Y:S01]  /*7060*/  LOP3.LUT R16, R46, 0xffffe000, RZ, 0xc0, !PT ;  /* 0xffffe0002e107812 */ /* 0x000fe200078ec0ff */
[C---:B------:R-:W-:Y:S01]  /*7070*/  FFMA R10, R35.reuse, R0, R10 ;  /* 0x00000000230a7223 */ /* 0x040fe2000000000a */
        /* <DEDUP_REMOVED lines=8> */
[----:B------:R-:W-:Y:S01]  /*7100*/  F2FP.TF32.F32.PACK_B R6, R6 ;  /* 0x00000006ff06723e */ /* 0x000fe200024050ff */
[C---:B------:R-:W-:Y:S01]  /*7110*/  FFMA R13, R35.reuse, R3, R13 ;  /* 0x00000003230d7223 */ /* 0x040fe2000000000d */
[----:B------:R-:W-:Y:S01]  /*7120*/  F2FP.TF32.F32.PACK_B R7, R7 ;  /* 0x00000007ff07723e */ /* 0x000fe200024050ff */
[C---:B------:R-:W-:Y:S01]  /*7130*/  FFMA R14, R35.reuse, R16, R14 ;  /* 0x00000010230e7223 */ /* 0x040fe2000000000e */
[----:B------:R-:W-:Y:S01]  /*7140*/  FFMA R15, R35, R2, R19 ;  /* 0x00000002230f7223 */ /* 0x000fe20000000013 */
[----:B------:R-:W-:Y:S02]  /*7150*/  F2FP.TF32.F32.PACK_B R8, R8 ;  /* 0x00000008ff08723e */ /* 0x000fe400024050ff */
[----:B------:R1:W-:Y:S01]  /*7160*/  STSM.16.M88.4 [R82+0x2400], R4 ;  /* 0x0024000452007844 */ /* 0x0003e20000000200 */
[----:B------:R-:W-:Y:S02]  /*7170*/  F2FP.TF32.F32.PACK_B R9, R9 ;  /* 0x00000009ff09723e */ /* 0x000fe400024050ff */
[----:B------:R-:W-:Y:S02]  /*7180*/  F2FP.TF32.F32.PACK_B R10, R10 ;  /* 0x0000000aff0a723e */ /* 0x000fe400024050ff */
[----:B------:R-:W-:Y:S02]  /*7190*/  F2FP.TF32.F32.PACK_B R11, R11 ;  /* 0x0000000bff0b723e */ /* 0x000fe400024050ff */
[----:B------:R-:W-:Y:S02]  /*71a0*/  F2FP.TF32.F32.PACK_B R12, R12 ;  /* 0x0000000cff0c723e */ /* 0x000fe400024050ff */
[----:B------:R-:W-:Y:S01]  /*71b0*/  F2FP.TF32.F32.PACK_B R13, R13 ;  /* 0x0000000dff0d723e */ /* 0x000fe200024050ff */
[----:B------:R1:W-:Y:S01]  /*71c0*/  STSM.16.M88.4 [R85+0x2000], R8 ;  /* 0x0020000855007844 */ /* 0x0003e20000000200 */
[----:B------:R-:W-:Y:S02]  /*71d0*/  F2FP.TF32.F32.PACK_B R14, R14 ;  /* 0x0000000eff0e723e */ /* 0x000fe400024050ff */
[----:B------:R-:W-:Y:S02]  /*71e0*/  F2FP.TF32.F32.PACK_B R15, R15 ;  /* 0x0000000fff0f723e */ /* 0x000fe400024050ff */
[----:B------:R-:W-:Y:S02]  /*71f0*/  LEA R0, R87, UR36, 0x3 ;  /* 0x0000002457007c11 */ /* 0x000fe4000f8e18ff */
[----:B------:R-:W-:Y:S01]  /*7200*/  @P6 SHF.L.U32 R2, R74, 0x1f, RZ ;  /* 0x0000001f4a026819 */ /* 0x000fe200000006ff */
[----:B------:R1:W-:Y:S01]  /*7210*/  STSM.16.M88.4 [R86+0x2000], R12 ;  /* 0x0020000c56007844 */ /* 0x0003e20000000200 */
        /* <DEDUP_REMOVED lines=8> */
[----:B------:R-:W-:Y:S02]  /*72a0*/  UIADD3 UR4, UP0, UPT, UR50, 0x680, URZ ;  /* 0x0000068032047890 */ /* 0x000fe4000ff1e0ff */
[----:B------:R-:W-:Y:S02]  /*72b0*/  UIADD3 UR9, UPT, UPT, UR41, 0x20, URZ ;  /* 0x0000002029097890 */ /* 0x000fe4000fffe0ff */
[----:B------:R-:W-:Y:S02]  /*72c0*/  UIADD3 UR8, UPT, UPT, UR36, 0x2400, URZ ;  /* 0x0000240024087890 */ /* 0x000fe4000fffe0ff */
[----:B------:R-:W-:Y:S01]  /*72d0*/  UIADD3.X UR5, UPT, UPT, URZ, UR51, URZ, UP0, !UPT ;  /* 0x00000033ff057290 */ /* 0x000fe200087fe4ff */
[----:B------:R-:W-:Y:S01]  /*72e0*/  UMOV UR10, UR42 ;  /* 0x0000002a000a7c82 */ /* 0x000fe20008000000 */
[----:B------:R-:W-:Y:S07]  /*72f0*/  UMOV UR11, UR52 ;  /* 0x00000034000b7c82 */ /* 0x000fee0008000000 */
[----:B------:R2:W-:Y:S01]  /*7300*/  UTMASTG.3D [UR8], [UR4] ;  /* 0x00000008040073b5 */ /* 0x0005e20008010000 */
[----:B------:R0:W-:Y:S01]  /*7310*/  UTMACMDFLUSH ;  /* 0x00000000000079b7 */ /* 0x0001e20000000000 */
[----:B--2---:R-:W-:Y:S04]  /*7320*/  DEPBAR.LE SB0, 0x1 ;  /* 0x000080400000791a */ /* 0x004fe80000000000 */
.L_x_110:
[----:B------:R-:W-:Y:S05]  /*7330*/  BSYNC.RECONVERGENT B0 ;  /* 0x0000000000007941 */ /* 0x000fea0003800200 */
.L_x_109:
[----:B------:R-:W-:Y:S01]  /*7340*/  BAR.SYNC.DEFER_BLOCKING 0x1, 0x80 ;  /* 0x0042000000007b1d */ /* 0x000fe20000010000 */
[----:B------:R-:W-:Y:S04]  /*7350*/  UIADD3 UR4, UPT, UPT, UR37, 0x1, URZ ;  /* 0x0000000125047890 */ /* 0x000fe8000fffe0ff */
[----:B------:R-:W-:Y:S04]  /*7360*/  UISETP.NE.AND UP0, UPT, UR4, 0x4, UPT ;  /* 0x000000040400788c */ /* 0x000fe8000bf05270 */
[----:B------:R-:W-:Y:S01]  /*7370*/  USEL UR38, UR4, URZ, UP0 ;  /* 0x000000ff04267287 */ /* 0x000fe20008000000 */
[----:B------:R2:W-:Y:S01]  /*7380*/  @P6 SYNCS.ARRIVE.TRANS64.RED.A1T0 RZ, [R21+URZ], RZ ;  /* 0x000000ff15ff69a7 */ /* 0x0005e200081004ff */
[----:B------:R-:W-:Y:S01]  /*7390*/  BSSY B1, `(.L_x_111) ;  /* 0x0000018000017945 */ /* 0x000fe20003800000 */
[----:B------:R-:W3:Y:S02]  /*73a0*/  @P6 SYNCS.PHASECHK.TRANS64.TRYWAIT P0, [R0+URZ+0x20], R2 ;  /* 0x00002002000065a7 */ /* 0x000ee400080011ff */
[----:B---3--:R-:W-:Y:S01]  /*73b0*/  @P6 SEL R89, RZ, 0x1, !P0 ;  /* 0x00000001ff596807 */ /* 0x008fe20004000000 */
[----:B--2---:R-:W-:Y:S06]  /*73c0*/  @!P6 BRA `(.L_x_112) ;  /* 0x000000000050e947 */ /* 0x004fec0003800000 */
        /* <DEDUP_REMOVED lines=8> */
[----:B------:R-:W-:Y:S04]  /*7450*/  SHF.L.U32 R5, R74, 0x1f, RZ ;  /* 0x0000001f4a057819 */ /* 0x000fe800000006ff */
[----:B------:R-:W1:Y:S02]  /*7460*/  SYNCS.PHASECHK.TRANS64.TRYWAIT P0, [R0+URZ+0x20], R5 ;  /* 0x00002005000075a7 */ /* 0x000e6400080011ff */
[----:B-1----:R-:W-:Y:S05]  /*7470*/  @!P0 BRA `(.L_x_115) ;  /* 0x0000001c00c08947 */ /* 0x002fea0003800000 */
.L_x_114:
[----:B------:R-:W-:Y:S05]  /*7480*/  BSYNC B0 ;  /* 0x0000000000007941 */ /* 0x000fea0003800000 */
.L_x_113:
[----:B------:R-:W-:Y:S02]  /*7490*/  ISETP.NE.AND P0, PT, R90, RZ, PT ;  /* 0x000000ff5a00720c */ /* 0x000fe40003f05270 */
[----:B------:R-:W-:Y:S11]  /*74a0*/  IADD3 R87, PT, PT, R87, 0x1, RZ ;  /* 0x0000000157577810 */ /* 0x000ff60007ffe0ff */
[----:B-1----:R-:W-:Y:S01]  /*74b0*/  @P0 IMAD.IADD R0, R75, 0x1, R2 ;  /* 0x000000014b000824 */ /* 0x002fe200078e0202 */
[----:B------:R-:W-:Y:S05]  /*74c0*/  @P0 WARPSYNC.ALL ;  /* 0x0000000000000948 */ /* 0x000fea0003800000 */
[----:B------:R2:W3:Y:S04]  /*74d0*/  @P0 LDSM.16.M88.4 R52, [R4+UR36+0x400] ;  /* 0x000400240434083b */ /* 0x0004e80008000200 */
[----:B------:R2:W4:Y:S04]  /*74e0*/  @P0 LDSM.16.M88.4 R48, [R3+0x400] ;  /* 0x000400000330083b */ /* 0x0005280000000200 */
[----:B------:R2:W1:Y:S04]  /*74f0*/  @P0 LDSM.16.M88.4 R40, [R2+0x400] ;  /* 0x000400000228083b */ /* 0x0004680000000200 */
[----:B------:R2:W1:Y:S02]  /*7500*/  @P0 LDSM.16.M88.4 R44, [R0+0x400] ;  /* 0x00040000002c083b */ /* 0x0004640000000200 */
.L_x_112:
[----:B------:R-:W-:Y:S05]  /*7510*/  BSYNC B1 ;  /* 0x0000000000017941 */ /* 0x000fea0003800000 */
.L_x_111:
[----:B--2---:R-:W-:Y:S05]  /*7520*/  VIADD R0, R34, 0x40 ;  /* 0x0000004022007836 */ /* 0x004fea0000000000 */
        /* <DEDUP_REMOVED lines=20> */
.L_x_116:
[----:B------:R-:W-:Y:S01]  /*7670*/  ISETP.NE.AND P6, PT, R81, RZ, PT ;  /* 0x000000ff5100720c */ /* 0x000fe20003fc5270 */
[----:B------:R-:W-:Y:S05]  /*7680*/  WARPSYNC.ALL ;  /* 0x0000000000007948 */ /* 0x000fea0003800000 */
[----:B------:R-:W-:Y:S01]  /*7690*/  R2UR UR4, R34 ;  /* 0x00000000220472ca */ /* 0x000fe200000e0000 */
[----:B------:R-:W-:Y:S01]  /*76a0*/  IMAD.U32 R0, RZ, RZ, UR38 ;  /* 0x00000026ff007e24 */ /* 0x000fe2000f8e00ff */
[----:B---3--:R-:W-:Y:S01]  /*76b0*/  LOP3.LUT R20, R52, 0xffffe000, RZ, 0xc0, !PT ;  /* 0xffffe00034147812 */ /* 0x008fe200078ec0ff */
        /* <DEDUP_REMOVED lines=24> */
[----:B----4-:R-:W-:Y:S01]  /*7840*/  LOP3.LUT R18, R48, 0xffffe000, RZ, 0xc0, !PT ;  /* 0xffffe00030127812 */ /* 0x010fe200078ec0ff */
        /* <DEDUP_REMOVED lines=68> */
.L_x_118:
[----:B------:R-:W-:Y:S05]  /*7c90*/  BSYNC.RECONVERGENT B0 ;  /* 0x0000000000007941 */ /* 0x000fea0003800200 */
.L_x_117:
        /* <DEDUP_REMOVED lines=12> */
[----:B------:R-:W-:Y:S04]  /*7d60*/  @P1 IMAD R87, R87, 0x2000, R88 ;  /* 0x0000200057571824 */ /* 0x000fe800078e0258 */
[----:B------:R-:W-:Y:S05]  /*7d70*/  @P1 VIADD R3, R87, UR36 ;  /* 0x0000002457031c36 */ /* 0x000fea0008000000 */
[----:B------:R-:W-:Y:S01]  /*7d80*/  @P1 IADD3 R91, PT, PT, R91, R3, RZ ;  /* 0x000000035b5b1210 */ /* 0x000fe20007ffe0ff */
[----:B------:R-:W-:Y:S01]  /*7d90*/  @P1 IMAD.IADD R3, R75, 0x1, R3 ;  /* 0x000000014b031824 */ /* 0x000fe200078e0203 */
[----:B------:R-:W-:Y:S06]  /*7da0*/  @P0 BRA `(.L_x_122) ;  /* 0x00000000000c0947 */ /* 0x000fec0003800000 */
[----:B------:R-:W-:Y:S04]  /*7db0*/  SHF.L.U32 R0, R74, 0x1f, RZ ;  /* 0x0000001f4a007819 */ /* 0x000fe800000006ff */
[----:B------:R-:W2:Y:S02]  /*7dc0*/  SYNCS.PHASECHK.TRANS64.TRYWAIT P0, [R2+URZ+0x20], R0 ;  /* 0x00002000020075a7 */ /* 0x000ea400080011ff */
[----:B--2---:R-:W-:Y:S05]  /*7dd0*/  @!P0 BRA `(.L_x_123) ;  /* 0x00000014007c8947 */ /* 0x004fea0003800000 */
.L_x_122:
[----:B------:R-:W-:Y:S05]  /*7de0*/  BSYNC B0 ;  /* 0x0000000000007941 */ /* 0x000fea0003800000 */
.L_x_121:
[----:B------:R-:W-:Y:S11]  /*7df0*/  ISETP.NE.AND P0, PT, R90, RZ, PT ;  /* 0x000000ff5a00720c */ /* 0x000ff60003f05270 */
[----:B------:R-:W-:Y:S02]  /*7e00*/  @!UPT UIADD3 URZ, UPT, UPT, URZ, URZ, URZ ;  /* 0x000000fffffff290 */ /* 0x000fe4000fffe0ff */
[----:B--2---:R-:W-:Y:S01]  /*7e10*/  @P0 IADD3 R0, PT, PT, R75, R91, RZ ;  /* 0x0000005b4b000210 */ /* 0x004fe20007ffe0ff */
[----:B------:R-:W-:Y:S05]  /*7e20*/  @P0 WARPSYNC.ALL ;  /* 0x0000000000000948 */ /* 0x000fea0003800000 */
[----:B------:R2:W3:Y:S04]  /*7e30*/  @P0 LDSM.16.M88.4 R52, [R87+UR36+0x400] ;  /* 0x000400245734083b */ /* 0x0004e80008000200 */
[----:B------:R2:W4:Y:S04]  /*7e40*/  @P0 LDSM.16.M88.4 R48, [R3+0x400] ;  /* 0x000400000330083b */ /* 0x0005280000000200 */
[----:B------:R2:W1:Y:S04]  /*7e50*/  @P0 LDSM.16.M88.4 R40, [R91+0x400] ;  /* 0x000400005b28083b */ /* 0x0004680000000200 */
[----:B------:R2:W1:Y:S02]  /*7e60*/  @P0 LDSM.16.M88.4 R44, [R0+0x400] ;  /* 0x00040000002c083b */ /* 0x0004640000000200 */
.L_x_120:
[----:B------:R-:W-:Y:S05]  /*7e70*/  BSYNC B1 ;  /* 0x0000000000017941 */ /* 0x000fea0003800000 */
.L_x_119:
        /* <DEDUP_REMOVED lines=21> */
.L_x_124:
[----:B------:R-:W-:Y:S01]  /*7fd0*/  ISETP.NE.AND P0, PT, R77, RZ, PT ;  /* 0x000000ff4d00720c */ /* 0x000fe20003f05270 */
[----:B------:R-:W-:Y:S05]  /*7fe0*/  WARPSYNC.ALL ;  /* 0x0000000000007948 */ /* 0x000fea0003800000 */
[----:B------:R-:W-:Y:S01]  /*7ff0*/  R2UR UR4, R34 ;  /* 0x00000000220472ca */ /* 0x000fe200000e0000 */
[----:B------:R-:W-:Y:S01]  /*8000*/  BSSY.RECONVERGENT B0, `(.L_x_125) ;  /* 0x000005c000007945 */ /* 0x000fe20003800200 */
[----:B---3--:R-:W-:Y:S02]  /*8010*/  LOP3.LUT R0, R52, 0xffffe000, RZ, 0xc0, !PT ;  /* 0xffffe00034007812 */ /* 0x008fe400078ec0ff */
[----:B------:R-:W-:Y:S02]  /*8020*/  LOP3.LUT R2, R53, 0xffffe000, RZ, 0xc0, !PT ;  /* 0xffffe00035027812 */ /* 0x000fe400078ec0ff */
[----:B------:R-:W-:Y:S02]  /*8030*/  LOP3.LUT R3, R54, 0xffffe000, RZ, 0xc0, !PT ;  /* 0xffffe00036037812 */ /* 0x000fe400078ec0ff */
[----:B------:R-:W-:Y:S02]  /*8040*/  LOP3.LUT R20, R55, 0xffffe000, RZ, 0xc0, !PT ;  /* 0xffffe00037147812 */ /* 0x000fe400078ec0ff */
[----:B----4-:R-:W-:Y:S02]  /*8050*/  LOP3.LUT R21, R48, 0xffffe000, RZ, 0xc0, !PT ;  /* 0xffffe00030157812 */ /* 0x010fe400078ec0ff */
[----:B------:R-:W-:Y:S01]  /*8060*/  LOP3.LUT R34, R49, 0xffffe000, RZ, 0xc0, !PT ;  /* 0xffffe00031227812 */ /* 0x000fe200078ec0ff */
[----:B-1----:R-:W1:Y:S01]  /*8070*/  LDTM.16dp128bit.x8 R4, tmem[UR4+0x60] ;  /* 0x00006004000479ee */ /* 0x002e620008180000 */
[----:B------:R-:W-:Y:S01]  /*8080*/  R2UR UR4, R84 ;  /* 0x00000000540472ca */ /* 0x000fe200000e0000 */
[----:B------:R-:W-:Y:S01]  /*8090*/  NOP ;  /* 0x0000000000007918 */ /* 0x000fe20000000000 */
[----:B------:R-:W-:Y:S02]  /*80a0*/  LOP3.LUT R36, R50, 0xffffe000, RZ, 0xc0, !PT ;  /* 0xffffe00032247812 */ /* 0x000fe400078ec0ff */
[----:B------:R-:W-:Y:S02]  /*80b0*/  LOP3.LUT R37, R51, 0xffffe000, RZ, 0xc0, !PT ;  /* 0xffffe00033257812 */ /* 0x000fe400078ec0ff */
[----:B------:R-:W-:Y:S02]  /*80c0*/  LOP3.LUT R38, R40, 0xffffe000, RZ, 0xc0, !PT ;  /* 0xffffe00028267812 */ /* 0x000fe400078ec0ff */
[----:B------:R-:W-:Y:S02]  /*80d0*/  LOP3.LUT R39, R41, 0xffffe000, RZ, 0xc0, !PT ;  /* 0xffffe00029277812 */ /* 0x000fe400078ec0ff */
[----:B------:R-:W-:Y:S02]  /*80e0*/  LOP3.LUT R40, R42, 0xffffe000, RZ, 0xc0, !PT ;  /* 0xffffe0002a287812 */ /* 0x000fe400078ec0ff */
[----:B------:R-:W-:Y:S01]  /*80f0*/  LOP3.LUT R41, R43, 0xffffe000, RZ, 0xc0, !PT ;  /* 0xffffe0002b297812 */ /* 0x000fe200078ec0ff */
[----:B------:R-:W-:Y:S01]  /*8100*/  UIADD3 UR4, UPT, UPT, UR4, 0xb0, URZ ;  /* 0x000000b004047890 */ /* 0x000fe2000fffe0ff */
[----:B------:R-:W-:Y:S02]  /*8110*/  LOP3.LUT R42, R44, 0xffffe000, RZ, 0xc0, !PT ;  /* 0xffffe0002c2a7812 */ /* 0x000fe400078ec0ff */
[----:B------:R-:W-:Y:S01]  /*8120*/  LOP3.LUT R43, R45, 0xffffe000, RZ, 0xc0, !PT ;  /* 0xffffe0002d2b7812 */ /* 0x000fe200078ec0ff */
[----:B------:R-:W-:Y:S01]  /*8130*/  UPRMT UR4, UR45, 0x654, UR4 ;  /* 0x000006542d047896 */ /* 0x000fe20008000004 */
[----:B------:R-:W-:Y:S02]  /*8140*/  LOP3.LUT R44, R46, 0xffffe000, RZ, 0xc0, !PT ;  /* 0xffffe0002e2c7812 */ /* 0x000fe400078ec0ff */
[----:B------:R-:W-:Y:S01]  /*8150*/  LOP3.LUT R45, R47, 0xffffe000, RZ, 0xc0, !PT ;  /* 0xffffe0002f2d7812 */ /* 0x000fe200078ec0ff */
[C---:B-1----:R-:W-:Y:S01]  /*8160*/  FMUL R4, R33.reuse, R4 ;  /* 0x0000000421047220 */ /* 0x042fe20000400000 */
[C---:B------:R-:W-:Y:S01]  /*8170*/  FMUL R5, R33.reuse, R5 ;  /* 0x0000000521057220 */ /* 0x040fe20000400000 */
[C---:B------:R-:W-:Y:S01]  /*8180*/  FMUL R6, R33.reuse, R6 ;  /* 0x0000000621067220 */ /* 0x040fe20000400000 */
[----:B------:R-:W-:Y:S01]  /*8190*/  FMUL R7, R33, R7 ;  /* 0x0000000721077220 */ /* 0x000fe20000400000 */
[----:B------:R-:W-:Y:S01]  /*81a0*/  FFMA R4, R35, R0, R4 ;  /* 0x0000000023047223 */ /* 0x000fe20000000004 */
[----:B------:R-:W-:Y:S01]  /*81b0*/  FMUL R8, R33, R8 ;  /* 0x0000000821087220 */ /* 0x000fe20000400000 */
[----:B------:R-:W-:Y:S01]  /*81c0*/  FFMA R5, R35, R2, R5 ;  /* 0x0000000223057223 */ /* 0x000fe20000000005 */
[----:B------:R-:W-:Y:S01]  /*81d0*/  FMUL R9, R33, R9 ;  /* 0x0000000921097220 */ /* 0x000fe20000400000 */
[----:B------:R-:W-:Y:S01]  /*81e0*/  FFMA R6, R35, R3, R6 ;  /* 0x0000000323067223 */ /* 0x000fe20000000006 */
[----:B------:R-:W-:Y:S01]  /*81f0*/  F2FP.TF32.F32.PACK_B R4, R4 ;  /* 0x00000004ff04723e */ /* 0x000fe200024050ff */
[----:B------:R-:W-:Y:S01]  /*8200*/  FMUL R10, R33, R10 ;  /* 0x0000000a210a7220 */ /* 0x000fe20000400000 */
[----:B------:R-:W-:Y:S01]  /*8210*/  F2FP.TF32.F32.PACK_B R5, R5 ;  /* 0x00000005ff05723e */ /* 0x000fe200024050ff */
[----:B------:R-:W-:Y:S01]  /*8220*/  FFMA R7, R35, R20, R7 ;  /* 0x0000001423077223 */ /* 0x000fe20000000007 */
[----:B------:R-:W-:Y:S01]  /*8230*/  FMUL R11, R33, R11 ;  /* 0x0000000b210b7220 */ /* 0x000fe20000400000 */
        /* <DEDUP_REMOVED lines=8> */
[----:B------:R-:W-:Y:S01]  /*82c0*/  F2FP.TF32.F32.PACK_B R6, R6 ;  /* 0x00000006ff06723e */ /* 0x000fe200024050ff */
[----:B------:R-:W-:Y:S01]  /*82d0*/  FFMA R12, R35, R38, R12 ;  /* 0x00000026230c7223 */ /* 0x000fe2000000000c */
[----:B------:R-:W-:Y:S01]  /*82e0*/  F2FP.TF32.F32.PACK_B R7, R7 ;  /* 0x00000007ff07723e */ /* 0x000fe200024050ff */
        /* <DEDUP_REMOVED lines=8> */
[C---:B------:R-:W-:Y:S01]  /*8370*/  FFMA R16, R35.reuse, R42, R16 ;  /* 0x0000002a23107223 */ /* 0x040fe20000000010 */
[----:B------:R-:W-:Y:S01]  /*8380*/  F2FP.TF32.F32.PACK_B R9, R9 ;  /* 0x00000009ff09723e */ /* 0x000fe200024050ff */
[----:B------:R-:W-:Y:S01]  /*8390*/  SYNCS.ARRIVE.TRANS64.RED.A1T0 RZ, [UR4], RZ ;  /* 0x000000ffffff79a7 */ /* 0x000fe20008100404 */
[----:B------:R1:W-:Y:S01]  /*83a0*/  STSM.16.M88.4 [R83+0x6400], R4 ;  /* 0x0064000453007844 */ /* 0x0003e20000000200 */
        /* <DEDUP_REMOVED lines=14> */
[----:B------:R-:W-:Y:S05]  /*8490*/  F2FP.TF32.F32.PACK_B R19, R19 ;  /* 0x00000013ff13723e */ /* 0x000fea00024050ff */
        /* <DEDUP_REMOVED lines=18> */
.L_x_126:
[----:B------:R-:W-:Y:S05]  /*85c0*/  BSYNC.RECONVERGENT B0 ;  /* 0x0000000000007941 */ /* 0x000fea0003800200 */
.L_x_125:
[----:B------:R-:W-:Y:S01]  /*85d0*/  BAR.SYNC.DEFER_BLOCKING 0x1, 0x80 ;  /* 0x0042000000007b1d */ /* 0x000fe20000010000 */
[----:B------:R-:W-:Y:S01]  /*85e0*/  UISETP.NE.AND UP0, UPT, UR39, -0x4, UPT ;  /* 0xfffffffc2700788c */ /* 0x000fe2000bf05270 */
[----:B------:R-:W-:Y:S08]  /*85f0*/  IADD3 R31, PT, PT, R31, 0x1, RZ ;  /* 0x000000011f1f7810 */ /* 0x000ff00007ffe0ff */
[----:B------:R-:W-:Y:S05]  /*8600*/  BRA.U !UP0, `(.L_x_127) ;  /* 0x0000000108287547 */ /* 0x000fea000b800000 */
[----:B------:R-:W-:Y:S01]  /*8610*/  ISETP.NE.AND P0, PT, R81, RZ, PT ;  /* 0x000000ff5100720c */ /* 0x000fe20003f05270 */
[----:B------:R-:W-:Y:S01]  /*8620*/  IMAD.U32 R2, RZ, RZ, UR37 ;  /* 0x00000025ff027e24 */ /* 0x000fe2000f8e00ff */
[----:B------:R-:W-:Y:S01]  /*8630*/  UIADD3 UR4, UPT, UPT, UR37, 0x1, URZ ;  /* 0x0000000125047890 */ /* 0x000fe2000fffe0ff */
[----:B------:R-:W-:Y:S03]  /*8640*/  IMAD.U32 R0, RZ, RZ, UR45 ;  /* 0x0000002dff007e24 */ /* 0x000fe6000f8e00ff */
[----:B------:R-:W-:Y:S04]  /*8650*/  UISETP.NE.AND UP0, UPT, UR4, 0x4, UPT ;  /* 0x000000040400788c */ /* 0x000fe8000bf05270 */
[----:B------:R-:W-:Y:S03]  /*8660*/  USEL UR37, UR4, URZ, UP0 ;  /* 0x000000ff04257287 */ /* 0x000fe60008000000 */
[----:B------:R-:W-:Y:S05]  /*8670*/  @P0 LEA R2, R2, UR36, 0x3 ;  /* 0x0000002402020c11 */ /* 0x000fea000f8e18ff */
[----:B------:R-:W-:Y:S05]  /*8680*/  @P0 VIADD R2, R2, 0x40 ;  /* 0x0000004002020836 */ /* 0x000fea0000000000 */
[----:B------:R-:W-:Y:S04]  /*8690*/  @P0 PRMT R0, R0, 0x654, R2 ;  /* 0x0000065400000816 */ /* 0x000fe80000000002 */
[----:B------:R2:W-:Y:S03]  /*86a0*/  @P0 SYNCS.ARRIVE.TRANS64.RED.A1T0 RZ, [R0+URZ], RZ ;  /* 0x000000ff00ff09a7 */ /* 0x0005e600081004ff */
.L_x_127:
[----:B------:R-:W-:Y:S01]  /*86b0*/  ISETP.NE.AND P2, PT, R78, RZ, PT ;  /* 0x000000ff4e00720c */ /* 0x000fe20003f45270 */
[----:B------:R-:W-:Y:S01]  /*86c0*/  UIADD3 UR39, UPT, UPT, UR39, 0x4, URZ ;  /* 0x0000000427277890 */ /* 0x000fe2000fffe0ff */
[----:B------:R-:W-:Y:S01]  /*86d0*/  ISETP.NE.AND P0, PT, R80, 0x2, PT ;  /* 0x000000025000780c */ /* 0x000fe20003f05270 */
[----:B-1----:R-:W-:Y:S01]  /*86e0*/  IMAD.IADD R14, R29, 0x1, R62 ;  /* 0x000000011d0e7824 */ /* 0x002fe200078e023e */
[----:B------:R-:W-:Y:S01]  /*86f0*/  ISETP.NE.AND P1, PT, R31, 0x4, PT ;  /* 0x000000041f00780c */ /* 0x000fe20003f25270 */
[----:B------:R-:W-:Y:S01]  /*8700*/  IMAD.IADD R15, R30, 0x1, R63 ;  /* 0x000000011e0f7824 */ /* 0x000fe200078e023f */
[----:B------:R-:W-:Y:S02]  /*8710*/  SEL R2, RZ, 0x1, P0 ;  /* 0x00000001ff027807 */ /* 0x000fe40000000000 */
[----:B--2---:R-:W-:Y:S02]  /*8720*/  SEL R0, RZ, 0x1, P1 ;  /* 0x00000001ff007807 */ /* 0x004fe40000800000 */
[----:B------:R-:W-:Y:S02]  /*8730*/  LOP3.LUT R72, R72, R2, RZ, 0x3c, !PT ;  /* 0x0000000248487212 */ /* 0x000fe400078e3cff */
[----:B------:R-:W-:Y:S02]  /*8740*/  LOP3.LUT R73, R73, R0, RZ, 0x3c, !PT ;  /* 0x0000000049497212 */ /* 0x000fe400078e3cff */
[----:B------:R-:W-:Y:S02]  /*8750*/  @P2 R2UR UR52, R71 ;  /* 0x00000000473422ca */ /* 0x000fe400000e0000 */
[----:B------:R-:W-:Y:S02]  /*8760*/  SEL R80, R80, RZ, P0 ;  /* 0x000000ff50507207 */ /* 0x000fe40000000000 */
[----:B------:R-:W-:Y:S01]  /*8770*/  SEL R31, R31, RZ, P1 ;  /* 0x000000ff1f1f7207 */ /* 0x000fe20000800000 */
[----:B------:R-:W-:Y:S10]  /*8780*/  @P2 BRA `(.L_x_128) ;  /* 0xffffffcc00082947 */ /* 0x000ff4000383ffff */
[----:B------:R-:W-:-:S09]  /*8790*/  UISETP.NE.AND UP0, UPT, UR44, URZ, UPT ;  /* 0x000000ff2c00728c */ /* 0x000fd2000bf05270 */
[----:B------:R-:W-:Y:S05]  /*87a0*/  BRA.U !UP0, `(.L_x_129) ;  /* 0x0000000108487547 */ /* 0x000fea000b800000 */
[----:B------:R-:W1:Y:S02]  /*87b0*/  LDCU.64 UR4, c[0x0][0x890] ;  /* 0x00011200ff0477ac */ /* 0x000e640008000a00 */
[----:B-1----:R-:W-:-:S04]  /*87c0*/  UISETP.NE.U32.AND UP0, UPT, UR4, URZ, UPT ;  /* 0x000000ff0400728c */ /* 0x002fc8000bf05070 */
[----:B------:R-:W-:-:S09]  /*87d0*/  UISETP.NE.AND.EX UP0, UPT, UR5, URZ, UPT, UP0 ;  /* 0x000000ff0500728c */ /* 0x000fd2000bf05300 */
[----:B------:R-:W-:Y:S05]  /*87e0*/  BRA.U UP0, `(.L_x_130) ;  /* 0x00000001000c7547 */ /* 0x000fea000b800000 */
[----:B------:R-:W-:-:S13]  /*87f0*/  FSETP.NEU.AND P0, PT, R35, RZ, PT ;  /* 0x000000ff2300720b */ /* 0x000fda0003f0d000 */
[----:B------:R-:W-:Y:S05]  /*8800*/  @!P0 EXIT ;  /* 0x000000000000894d */ /* 0x000fea0003800000 */
[----:B------:R-:W-:Y:S05]  /*8810*/  BRA `(.L_x_129) ;  /* 0x00000000002c7947 */ /* 0x000fea0003800000 */
.L_x_130:
[----:B------:R-:W-:Y:S01]  /*8820*/  ISETP.NE.AND P0, PT, R79, RZ, PT ;  /* 0x000000ff4f00720c */ /* 0x000fe20003f05270 */
[----:B------:R-:W-:-:S12]  /*8830*/  BSSY.RECONVERGENT B0, `(.L_x_129) ;  /* 0x0000009000007945 */ /* 0x000fd80003800200 */
[----:B------:R-:W-:Y:S05]  /*8840*/  @P0 BRA `(.L_x_131) ;  /* 0x0000000000140947 */ /* 0x000fea0003800000 */
[----:B------:R-:W1:Y:S02]  /*8850*/  LDCU.64 UR4, c[0x0][0x888] ;  /* 0x00011100ff0477ac */ /* 0x000e640008000a00 */
[----:B-1----:R-:W-:-:S04]  /*8860*/  ISETP.NE.U32.AND P0, PT, RZ, UR4, PT ;  /* 0x00000004ff007c0c */ /* 0x002fc8000bf05070 */
[----:B------:R-:W-:-:S13]  /*8870*/  ISETP.NE.AND.EX P0, PT, RZ, UR5, PT, P0 ;  /* 0x00000005ff007c0c */ /* 0x000fda000bf05300 */
[----:B------:R-:W-:Y:S05]  /*8880*/  @!P0 EXIT ;  /* 0x000000000000894d */ /* 0x000fea0003800000 */
[----:B------:R-:W-:Y:S05]  /*8890*/  BRA `(.L_x_132) ;  /* 0x0000000000087947 */ /* 0x000fea0003800000 */
.L_x_131:
[----:B------:R-:W-:-:S13]  /*88a0*/  FSETP.NEU.AND P0, PT, R35, RZ, PT ;  /* 0x000000ff2300720b */ /* 0x000fda0003f0d000 */
[----:B------:R-:W-:Y:S05]  /*88b0*/  @!P0 EXIT ;  /* 0x000000000000894d */ /* 0x000fea0003800000 */
.L_x_132:
[----:B------:R-:W-:Y:S05]  /*88c0*/  BSYNC.RECONVERGENT B0 ;  /* 0x0000000000007941 */ /* 0x000fea0003800200 */
.L_x_129:
[----:B------:R-:W-:Y:S01]  /*88d0*/  ULEA UR4, UR37, UR36, 0x3 ;  /* 0x0000002425047291 */ /* 0x000fe2000f8e18ff */
[----:B------:R-:W-:-:S04]  /*88e0*/  DEPBAR.LE SB0, 0x0 ;  /* 0x000080000000791a */ /* 0x000fc80000000000 */
[----:B------:R-:W-:-:S04]  /*88f0*/  UIADD3 UR4, UPT, UPT, UR4, 0x40, URZ ;  /* 0x0000004004047890 */ /* 0x000fc8000fffe0ff */
[----:B------:R-:W-:-:S09]  /*8900*/  UPRMT UR4, UR45, 0x654, UR4 ;  /* 0x000006542d047896 */ /* 0x000fd20008000004 */
[----:B------:R-:W-:Y:S01]  /*8910*/  SYNCS.ARRIVE.TRANS64.RED.A1T0 RZ, [UR4], RZ ;  /* 0x000000ffffff79a7 */ /* 0x000fe20008100404 */
[----:B------:R-:W-:Y:S05]  /*8920*/  EXIT ;  /* 0x000000000000794d */ /* 0x000fea0003800000 */
.L_x_19:
[----:B--2---:R2:W1:Y:S02]  /*8930*/  SYNCS.PHASECHK.TRANS64.TRYWAIT P0, [R2+URZ+0xe0], R3 ;  /* 0x0000e003020075a7 */ /* 0x00446400080011ff */
[----:B-1----:R-:W-:Y:S05]  /*8940*/  @!P0 NANOSLEEP.SYNCS 0x989680 ;  /* 0x009896800000895d */ /* 0x002fea0003900000 */
[----:B------:R-:W1:Y:S02]  /*8950*/  @!P0 SYNCS.PHASECHK.TRANS64 P0, [R2+URZ+0xe0], R3 ;  /* 0x0000e003020085a7 */ /* 0x000e6400080010ff */
[----:B-1----:R-:W-:Y:S05]  /*8960*/  @!P0 BRA `(.L_x_19) ;  /* 0xfffffffc00f08947 */ /* 0x002fea000383ffff */
[----:B------:R-:W-:Y:S05]  /*8970*/  BRA `(.L_x_133) ;  /* 0xffffff8c00087947 */ /* 0x000fea000383ffff */
.L_x_22:
[----:B-1----:R-:W-:-:S07]  /*8980*/  MOV R2, UR49 ;  /* 0x0000003100027c02 */ /* 0x002fce0008000f00 */
.L_x_134:
[----:B-1----:R1:W2:Y:S02]  /*8990*/  SYNCS.PHASECHK.TRANS64.TRYWAIT P0, [R2+URZ+0x10], R4 ;  /* 0x00001004020075a7 */ /* 0x0022a400080011ff */
[----:B--2---:R-:W-:Y:S05]  /*89a0*/  @!P0 NANOSLEEP.SYNCS 0x989680 ;  /* 0x009896800000895d */ /* 0x004fea0003900000 */
[----:B------:R-:W2:Y:S02]  /*89b0*/  @!P0 SYNCS.PHASECHK.TRANS64 P0, [R2+URZ+0x10], R4 ;  /* 0x00001004020085a7 */ /* 0x000ea400080010ff */
[----:B--2---:R-:W-:Y:S05]  /*89c0*/  @!P0 BRA `(.L_x_134) ;  /* 0xfffffffc00f08947 */ /* 0x004fea000383ffff */
[----:B------:R-:W-:Y:S05]  /*89d0*/  BRA `(.L_x_21) ;  /* 0xffffff8c00687947 */ /* 0x000fea000383ffff */
.L_x_30:
[----:B------:R-:W-:-:S07]  /*89e0*/  MOV R2, UR49 ;  /* 0x0000003100027c02 */ /* 0x000fce0008000f00 */
.L_x_135:
[----:B-1----:R1:W2:Y:S02]  /*89f0*/  SYNCS.PHASECHK.TRANS64.TRYWAIT P0, [R2+URZ+0x10], R4 ;  /* 0x00001004020075a7 */ /* 0x0022a400080011ff */
[----:B--2---:R-:W-:Y:S05]  /*8a00*/  @!P0 NANOSLEEP.SYNCS 0x989680 ;  /* 0x009896800000895d */ /* 0x004fea0003900000 */
[----:B------:R-:W2:Y:S02]  /*8a10*/  @!P0 SYNCS.PHASECHK.TRANS64 P0, [R2+URZ+0x10], R4 ;  /* 0x00001004020085a7 */ /* 0x000ea400080010ff */
[----:B--2---:R-:W-:Y:S05]  /*8a20*/  @!P0 BRA `(.L_x_135) ;  /* 0xfffffffc00f08947 */ /* 0x004fea000383ffff */
[----:B------:R-:W-:Y:S05]  /*8a30*/  BRA `(.L_x_29) ;  /* 0xffffff9000847947 */ /* 0x000fea000383ffff */
.L_x_36:
[----:B-1----:R1:W2:Y:S02]  /*8a40*/  SYNCS.PHASECHK.TRANS64.TRYWAIT P0, [R2+URZ+0x70], R3 ;  /* 0x00007003020075a7 */ /* 0x0022a400080011ff */
[----:B--2---:R-:W-:Y:S05]  /*8a50*/  @!P0 NANOSLEEP.SYNCS 0x989680 ;  /* 0x009896800000895d */ /* 0x004fea0003900000 */
[----:B------:R-:W2:Y:S02]  /*8a60*/  @!P0 SYNCS.PHASECHK.TRANS64 P0, [R2+URZ+0x70], R3 ;  /* 0x00007003020085a7 */ /* 0x000ea400080010ff */
[----:B--2---:R-:W-:Y:S05]  /*8a70*/  @!P0 BRA `(.L_x_36) ;  /* 0xfffffffc00f08947 */ /* 0x004fea000383ffff */
[----:B------:R-:W-:Y:S05]  /*8a80*/  BRA `(.L_x_136) ;  /* 0xffffff9400707947 */ /* 0x000fea000383ffff */
.L_x_40:
[----:B----4-:R-:W-:-:S07]  /*8a90*/  MOV R0, UR4 ;  /* 0x0000000400007c02 */ /* 0x010fce0008000f00 */
.L_x_137:
[----:B-1----:R1:W2:Y:S02]  /*8aa0*/  SYNCS.PHASECHK.TRANS64.TRYWAIT P0, [R0+URZ], R2 ;  /* 0x00000002000075a7 */ /* 0x0022a400080011ff */
[----:B--2---:R-:W-:Y:S05]  /*8ab0*/  @!P0 NANOSLEEP.SYNCS 0x989680 ;  /* 0x009896800000895d */ /* 0x004fea0003900000 */
[----:B------:R-:W2:Y:S02]  /*8ac0*/  @!P0 SYNCS.PHASECHK.TRANS64 P0, [R0+URZ], R2 ;  /* 0x00000002000085a7 */ /* 0x000ea400080010ff */
[----:B--2---:R-:W-:Y:S05]  /*8ad0*/  @!P0 BRA `(.L_x_137) ;  /* 0xfffffffc00f08947 */ /* 0x004fea000383ffff */
[----:B------:R-:W-:Y:S05]  /*8ae0*/  BRA `(.L_x_138) ;  /* 0xffffff9800e07947 */ /* 0x000fea000383ffff */
.L_x_43:
[----:B-1----:R1:W2:Y:S02]  /*8af0*/  SYNCS.PHASECHK.TRANS64.TRYWAIT P0, [R0+URZ+0xd0], R4 ;  /* 0x0000d004000075a7 */ /* 0x0022a400080011ff */
[----:B--2---:R-:W-:Y:S05]  /*8b00*/  @!P0 NANOSLEEP.SYNCS 0x989680 ;  /* 0x009896800000895d */ /* 0x004fea0003900000 */
[----:B------:R-:W2:Y:S02]  /*8b10*/  @!P0 SYNCS.PHASECHK.TRANS64 P0, [R0+URZ+0xd0], R4 ;  /* 0x0000d004000085a7 */ /* 0x000ea400080010ff */
[----:B--2---:R-:W-:Y:S05]  /*8b20*/  @!P0 BRA `(.L_x_43) ;  /* 0xfffffffc00f08947 */ /* 0x004fea000383ffff */
[----:B------:R-:W-:Y:S05]  /*8b30*/  BRA `(.L_x_139) ;  /* 0xffffff9c003c7947 */ /* 0x000fea000383ffff */
.L_x_44:
[----:B------:R-:W-:-:S07]  /*8b40*/  MOV R0, UR4 ;  /* 0x0000000400007c02 */ /* 0x000fce0008000f00 */
.L_x_140:
[----:B-1----:R1:W2:Y:S02]  /*8b50*/  SYNCS.PHASECHK.TRANS64.TRYWAIT P0, [R0+URZ+0x80], R5 ;  /* 0x00008005000075a7 */ /* 0x0022a400080011ff */
[----:B--2---:R-:W-:Y:S05]  /*8b60*/  @!P0 NANOSLEEP.SYNCS 0x989680 ;  /* 0x009896800000895d */ /* 0x004fea0003900000 */
[----:B------:R-:W2:Y:S02]  /*8b70*/  @!P0 SYNCS.PHASECHK.TRANS64 P0, [R0+URZ+0x80], R5 ;  /* 0x00008005000085a7 */ /* 0x000ea400080010ff */
[----:B--2---:R-:W-:Y:S05]  /*8b80*/  @!P0 BRA `(.L_x_140) ;  /* 0xfffffffc00f08947 */ /* 0x004fea000383ffff */
[----:B------:R-:W-:Y:S05]  /*8b90*/  BRA `(.L_x_141) ;  /* 0xffffff9c004c7947 */ /* 0x000fea000383ffff */
.L_x_45:
[----:B-1----:R1:W2:Y:S02]  /*8ba0*/  SYNCS.PHASECHK.TRANS64.TRYWAIT P1, [R0+URZ+0x70], R4 ;  /* 0x00007004000075a7 */ /* 0x0022a400080211ff */
[----:B--2---:R-:W-:Y:S05]  /*8bb0*/  @!P1 NANOSLEEP.SYNCS 0x989680 ;  /* 0x009896800000995d */ /* 0x004fea0003900000 */
[----:B------:R-:W2:Y:S02]  /*8bc0*/  @!P1 SYNCS.PHASECHK.TRANS64 P1, [R0+URZ+0x70], R4 ;  /* 0x00007004000095a7 */ /* 0x000ea400080210ff */
[----:B--2---:R-:W-:Y:S05]  /*8bd0*/  @!P1 BRA `(.L_x_45) ;  /* 0xfffffffc00f09947 */ /* 0x004fea000383ffff */
[----:B------:R-:W-:Y:S05]  /*8be0*/  BRA `(.L_x_142) ;  /* 0xffffff9c007c7947 */ /* 0x000fea000383ffff */
.L_x_48:
[----:B------:R-:W-:-:S07]  /*8bf0*/  MOV R0, UR4 ;  /* 0x0000000400007c02 */ /* 0x000fce0008000f00 */
.L_x_143:
[----:B-1----:R1:W2:Y:S02]  /*8c00*/  SYNCS.PHASECHK.TRANS64.TRYWAIT P0, [R0+URZ+0x80], R2 ;  /* 0x00008002000075a7 */ /* 0x0022a400080011ff */
[----:B--2---:R-:W-:Y:S05]  /*8c10*/  @!P0 NANOSLEEP.SYNCS 0x989680 ;  /* 0x009896800000895d */ /* 0x004fea0003900000 */
[----:B------:R-:W2:Y:S02]  /*8c20*/  @!P0 SYNCS.PHASECHK.TRANS64 P0, [R0+URZ+0x80], R2 ;  /* 0x00008002000085a7 */ /* 0x000ea400080010ff */
[----:B--2---:R-:W-:Y:S05]  /*8c30*/  @!P0 BRA `(.L_x_143) ;  /* 0xfffffffc00f08947 */ /* 0x004fea000383ffff */
[----:B------:R-:W-:Y:S05]  /*8c40*/  BRA `(.L_x_47) ;  /* 0xffffff9c00d07947 */ /* 0x000fea000383ffff */
.L_x_55:
[----:B-1----:R1:W2:Y:S02]  /*8c50*/  SYNCS.PHASECHK.TRANS64.TRYWAIT P1, [R0+URZ+0x70], R2 ;  /* 0x00007002000075a7 */ /* 0x0022a400080211ff */
[----:B--2---:R-:W-:Y:S05]  /*8c60*/  @!P1 NANOSLEEP.SYNCS 0x989680 ;  /* 0x009896800000995d */ /* 0x004fea0003900000 */
[----:B------:R-:W2:Y:S02]  /*8c70*/  @!P1 SYNCS.PHASECHK.TRANS64 P1, [R0+URZ+0x70], R2 ;  /* 0x00007002000095a7 */ /* 0x000ea400080210ff */
[----:B--2---:R-:W-:Y:S05]  /*8c80*/  @!P1 BRA `(.L_x_55) ;  /* 0xfffffffc00f09947 */ /* 0x004fea000383ffff */
[----:B------:R-:W-:Y:S05]  /*8c90*/  BRA `(.L_x_144) ;  /* 0xffffffa400347947 */ /* 0x000fea000383ffff */
.L_x_56:
[----:B------:R-:W-:-:S07]  /*8ca0*/  MOV R2, UR75 ;  /* 0x0000004b00027c02 */ /* 0x000fce0008000f00 */
.L_x_145:
[----:B-1----:R1:W2:Y:S02]  /*8cb0*/  SYNCS.PHASECHK.TRANS64.TRYWAIT P0, [R2+URZ+0xb0], R0 ;  /* 0x0000b000020075a7 */ /* 0x0022a400080011ff */
[----:B--2---:R-:W-:Y:S05]  /*8cc0*/  @!P0 NANOSLEEP.SYNCS 0x989680 ;  /* 0x009896800000895d */ /* 0x004fea0003900000 */
[----:B------:R-:W2:Y:S02]  /*8cd0*/  @!P0 SYNCS.PHASECHK.TRANS64 P0, [R2+URZ+0xb0], R0 ;  /* 0x0000b000020085a7 */ /* 0x000ea400080010ff */
[----:B--2---:R-:W-:Y:S05]  /*8ce0*/  @!P0 BRA `(.L_x_145) ;  /* 0xfffffffc00f08947 */ /* 0x004fea000383ffff */
[----:B------:R-:W-:Y:S05]  /*8cf0*/  BRA `(.L_x_146) ;  /* 0xffffffa400887947 */ /* 0x000fea000383ffff */
.L_x_59:
[----:B------:R-:W-:Y:S07]  /*8d00*/  MOV R0, UR5 ;  /* 0x0000000500007c02 */ /* 0x000fee0008000f00 */
.L_x_147:
[----:B-1----:R1:W2:Y:S02]  /*8d10*/  SYNCS.PHASECHK.TRANS64.TRYWAIT P0, [R0+URZ], R2 ;  /* 0x00000002000075a7 */ /* 0x0022a400080011ff */
[----:B--2---:R-:W-:Y:S05]  /*8d20*/  @!P0 NANOSLEEP.SYNCS 0x989680 ;  /* 0x009896800000895d */ /* 0x004fea0003900000 */
[----:B------:R-:W2:Y:S02]  /*8d30*/  @!P0 SYNCS.PHASECHK.TRANS64 P0, [R0+URZ], R2 ;  /* 0x00000002000085a7 */ /* 0x000ea400080010ff */
[----:B--2---:R-:W-:Y:S05]  /*8d40*/  @!P0 BRA `(.L_x_147) ;  /* 0xfffffffc00f08947 */ /* 0x004fea000383ffff */
[----:B------:R-:W-:Y:S05]  /*8d50*/  BRA `(.L_x_58) ;  /* 0xffffffa400a47947 */ /* 0x000fea000383ffff */
.L_x_62:
[----:B------:R-:W-:-:S07]  /*8d60*/  MOV R0, UR4 ;  /* 0x0000000400007c02 */ /* 0x000fce0008000f00 */
.L_x_148:
[----:B--2---:R2:W3:Y:S02]  /*8d70*/  SYNCS.PHASECHK.TRANS64.TRYWAIT P0, [R0+URZ], R2 ;  /* 0x00000002000075a7 */ /* 0x0044e400080011ff */
[----:B---3--:R-:W-:Y:S05]  /*8d80*/  @!P0 NANOSLEEP.SYNCS 0x989680 ;  /* 0x009896800000895d */ /* 0x008fea0003900000 */
[----:B------:R-:W3:Y:S02]  /*8d90*/  @!P0 SYNCS.PHASECHK.TRANS64 P0, [R0+URZ], R2 ;  /* 0x00000002000085a7 */ /* 0x000ee400080010ff */
[----:B---3--:R-:W-:Y:S05]  /*8da0*/  @!P0 BRA `(.L_x_148) ;  /* 0xfffffffc00f08947 */ /* 0x008fea000383ffff */
[----:B------:R-:W-:Y:S05]  /*8db0*/  BRA `(.L_x_149) ;  /* 0xffffffac00ac7947 */ /* 0x000fea000383ffff */
.L_x_63:
[----:B------:R-:W-:-:S07]  /*8dc0*/  MOV R0, UR5 ;  /* 0x0000000500007c02 */ /* 0x000fce0008000f00 */
.L_x_150:
[----:B-1----:R1:W2:Y:S02]  /*8dd0*/  SYNCS.PHASECHK.TRANS64.TRYWAIT P0, [R0+URZ], R3 ;  /* 0x00000003000075a7 */ /* 0x0022a400080011ff */
[----:B--2---:R-:W-:Y:S05]  /*8de0*/  @!P0 NANOSLEEP.SYNCS 0x989680 ;  /* 0x009896800000895d */ /* 0x004fea0003900000 */
[----:B------:R-:W2:Y:S02]  /*8df0*/  @!P0 SYNCS.PHASECHK.TRANS64 P0, [R0+URZ], R3 ;  /* 0x00000003000085a7 */ /* 0x000ea400080010ff */
[----:B--2---:R-:W-:Y:S05]  /*8e00*/  @!P0 BRA `(.L_x_150) ;  /* 0xfffffffc00f08947 */ /* 0x004fea000383ffff */
[----:B------:R-:W-:Y:S05]  /*8e10*/  BRA `(.L_x_151) ;  /* 0xffffffac00b87947 */ /* 0x000fea000383ffff */
.L_x_64:
[----:B------:R-:W-:-:S07]  /*8e20*/  MOV R0, UR5 ;  /* 0x0000000500007c02 */ /* 0x000fce0008000f00 */
.L_x_152:
[----:B-1----:R1:W2:Y:S02]  /*8e30*/  SYNCS.PHASECHK.TRANS64.TRYWAIT P0, [R0+URZ], R3 ;  /* 0x00000003000075a7 */ /* 0x0022a400080011ff */
[----:B--2---:R-:W-:Y:S05]  /*8e40*/  @!P0 NANOSLEEP.SYNCS 0x989680 ;  /* 0x009896800000895d */ /* 0x004fea0003900000 */
[----:B------:R-:W2:Y:S02]  /*8e50*/  @!P0 SYNCS.PHASECHK.TRANS64 P0, [R0+URZ], R3 ;  /* 0x00000003000085a7 */ /* 0x000ea400080010ff */
[----:B--2---:R-:W-:Y:S05]  /*8e60*/  @!P0 BRA `(.L_x_152) ;  /* 0xfffffffc00f08947 */ /* 0x004fea000383ffff */
[----:B------:R-:W-:Y:S05]  /*8e70*/  BRA `(.L_x_153) ;  /* 0xffffffac00c47947 */ /* 0x000fea000383ffff */
.L_x_65:
[----:B-1----:R-:W-:-:S07]  /*8e80*/  MOV R0, UR4 ;  /* 0x0000000400007c02 */ /* 0x002fce0008000f00 */
.L_x_154:
[----:B-1----:R1:W2:Y:S02]  /*8e90*/  SYNCS.PHASECHK.TRANS64.TRYWAIT P0, [R0+URZ], R2 ;  /* 0x00000002000075a7 */ /* 0x0022a400080011ff */
[----:B--2---:R-:W-:Y:S05]  /*8ea0*/  @!P0 NANOSLEEP.SYNCS 0x989680 ;  /* 0x009896800000895d */ /* 0x004fea0003900000 */
[----:B------:R-:W2:Y:S02]  /*8eb0*/  @!P0 SYNCS.PHASECHK.TRANS64 P0, [R0+URZ], R2 ;  /* 0x00000002000085a7 */ /* 0x000ea400080010ff */
[----:B--2---:R-:W-:Y:S05]  /*8ec0*/  @!P0 BRA `(.L_x_154) ;  /* 0xfffffffc00f08947 */ /* 0x004fea000383ffff */
[----:B------:R-:W-:Y:S05]  /*8ed0*/  BRA `(.L_x_155) ;  /* 0xffffffac00d07947 */ /* 0x000fea000383ffff */
.L_x_70:
[----:B---3--:R3:W1:Y:S02]  /*8ee0*/  SYNCS.PHASECHK.TRANS64.TRYWAIT P0, [R0+URZ+0x70], R2 ;  /* 0x00007002000075a7 */ /* 0x00866400080011ff */
[----:B-1----:R-:W-:Y:S05]  /*8ef0*/  @!P0 NANOSLEEP.SYNCS 0x989680 ;  /* 0x009896800000895d */ /* 0x002fea0003900000 */
[----:B------:R-:W1:Y:S02]  /*8f00*/  @!P0 SYNCS.PHASECHK.TRANS64 P0, [R0+URZ+0x70], R2 ;  /* 0x00007002000085a7 */ /* 0x000e6400080010ff */
[----:B-1----:R-:W-:Y:S05]  /*8f10*/  @!P0 BRA `(.L_x_70) ;  /* 0xfffffffc00f08947 */ /* 0x002fea000383ffff */
[----:B------:R-:W-:Y:S05]  /*8f20*/  BRA `(.L_x_156) ;  /* 0xffffffb000dc7947 */ /* 0x000fea000383ffff */
.L_x_73:
[----:B------:R-:W-:Y:S07]  /*8f30*/  MOV R0, UR4 ;  /* 0x0000000400007c02 */ /* 0x000fee0008000f00 */
.L_x_157:
[----:B---3--:R3:W1:Y:S02]  /*8f40*/  SYNCS.PHASECHK.TRANS64.TRYWAIT P0, [R0+URZ+0x68], R2 ;  /* 0x00006802000075a7 */ /* 0x00866400080011ff */
[----:B-1----:R-:W-:Y:S05]  /*8f50*/  @!P0 NANOSLEEP.SYNCS 0x989680 ;  /* 0x009896800000895d */ /* 0x002fea0003900000 */
[----:B------:R-:W1:Y:S02]  /*8f60*/  @!P0 SYNCS.PHASECHK.TRANS64 P0, [R0+URZ+0x68], R2 ;  /* 0x00006802000085a7 */ /* 0x000e6400080010ff */
[----:B-1----:R-:W-:Y:S05]  /*8f70*/  @!P0 BRA `(.L_x_157) ;  /* 0xfffffffc00f08947 */ /* 0x002fea000383ffff */
[----:B------:R-:W-:Y:S05]  /*8f80*/  BRA `(.L_x_72) ;  /* 0xffffffb400bc7947 */ /* 0x000fea000383ffff */
.L_x_76:
[----:B------:R-:W-:Y:S07]  /*8f90*/  MOV R0, UR4 ;  /* 0x0000000400007c02 */ /* 0x000fee0008000f00 */
.L_x_158:
[----:B--2---:R2:W3:Y:S02]  /*8fa0*/  SYNCS.PHASECHK.TRANS64.TRYWAIT P0, [R0+URZ+0x40], R14 ;  /* 0x0000400e000075a7 */ /* 0x0044e400080011ff */
[----:B---3--:R-:W-:Y:S05]  /*8fb0*/  @!P0 NANOSLEEP.SYNCS 0x989680 ;  /* 0x009896800000895d */ /* 0x008fea0003900000 */
[----:B------:R-:W3:Y:S02]  /*8fc0*/  @!P0 SYNCS.PHASECHK.TRANS64 P0, [R0+URZ+0x40], R14 ;  /* 0x0000400e000085a7 */ /* 0x000ee400080010ff */
[----:B---3--:R-:W-:Y:S05]  /*8fd0*/  @!P0 BRA `(.L_x_158) ;  /* 0xfffffffc00f08947 */ /* 0x008fea000383ffff */
[----:B------:R-:W-:Y:S05]  /*8fe0*/  BRA `(.L_x_159) ;  /* 0xffffffb800347947 */ /* 0x000fea000383ffff */
.L_x_77:
[----:B------:R-:W-:Y:S07]  /*8ff0*/  MOV R0, UR4 ;  /* 0x0000000400007c02 */ /* 0x000fee0008000f00 */
.L_x_160:
[----:B--2---:R2:W3:Y:S02]  /*9000*/  SYNCS.PHASECHK.TRANS64.TRYWAIT P0, [R0+URZ+0x48], R14 ;  /* 0x0000480e000075a7 */ /* 0x0044e400080011ff */
[----:B---3--:R-:W-:Y:S05]  /*9010*/  @!P0 NANOSLEEP.SYNCS 0x989680 ;  /* 0x009896800000895d */ /* 0x008fea0003900000 */
[----:B------:R-:W3:Y:S02]  /*9020*/  @!P0 SYNCS.PHASECHK.TRANS64 P0, [R0+URZ+0x48], R14 ;  /* 0x0000480e000085a7 */ /* 0x000ee400080010ff */
[----:B---3--:R-:W-:Y:S05]  /*9030*/  @!P0 BRA `(.L_x_160) ;  /* 0xfffffffc00f08947 */ /* 0x008fea000383ffff */
[----:B------:R-:W-:Y:S05]  /*9040*/  BRA `(.L_x_161) ;  /* 0xffffffb800707947 */ /* 0x000fea000383ffff */
.L_x_78:
[----:B------:R-:W-:Y:S07]  /*9050*/  MOV R0, UR4 ;  /* 0x0000000400007c02 */ /* 0x000fee0008000f00 */
.L_x_162:
[----:B--2---:R2:W3:Y:S02]  /*9060*/  SYNCS.PHASECHK.TRANS64.TRYWAIT P0, [R0+URZ+0x50], R14 ;  /* 0x0000500e000075a7 */ /* 0x0044e400080011ff */
[----:B---3--:R-:W-:Y:S05]  /*9070*/  @!P0 NANOSLEEP.SYNCS 0x989680 ;  /* 0x009896800000895d */ /* 0x008fea0003900000 */
[----:B------:R-:W3:Y:S02]  /*9080*/  @!P0 SYNCS.PHASECHK.TRANS64 P0, [R0+URZ+0x50], R14 ;  /* 0x0000500e000085a7 */ /* 0x000ee400080010ff */
[----:B---3--:R-:W-:Y:S05]  /*9090*/  @!P0 BRA `(.L_x_162) ;  /* 0xfffffffc00f08947 */ /* 0x008fea000383ffff */
[----:B------:R-:W-:Y:S05]  /*90a0*/  BRA `(.L_x_163) ;  /* 0xffffffb800b47947 */ /* 0x000fea000383ffff */
.L_x_79:
[----:B------:R-:W-:Y:S07]  /*90b0*/  MOV R0, UR4 ;  /* 0x0000000400007c02 */ /* 0x000fee0008000f00 */
.L_x_164:
[----:B-1----:R1:W2:Y:S02]  /*90c0*/  SYNCS.PHASECHK.TRANS64.TRYWAIT P0, [R0+URZ+0x58], R14 ;  /* 0x0000580e000075a7 */ /* 0x0022a400080011ff */
[----:B--2---:R-:W-:Y:S05]  /*90d0*/  @!P0 NANOSLEEP.SYNCS 0x989680 ;  /* 0x009896800000895d */ /* 0x004fea0003900000 */
[----:B------:R-:W2:Y:S02]  /*90e0*/  @!P0 SYNCS.PHASECHK.TRANS64 P0, [R0+URZ+0x58], R14 ;  /* 0x0000580e000085a7 */ /* 0x000ea400080010ff */
[----:B--2---:R-:W-:Y:S05]  /*90f0*/  @!P0 BRA `(.L_x_164) ;  /* 0xfffffffc00f08947 */ /* 0x004fea000383ffff */
[----:B------:R-:W-:Y:S05]  /*9100*/  BRA `(.L_x_165) ;  /* 0xffffffbc00387947 */ /* 0x000fea000383ffff */
.L_x_81:
[----:B------:R-:W-:-:S07]  /*9110*/  MOV R0, UR4 ;  /* 0x0000000400007c02 */ /* 0x000fce0008000f00 */
.L_x_166:
[----:B-1----:R1:W2:Y:S02]  /*9120*/  SYNCS.PHASECHK.TRANS64.TRYWAIT P0, [R0+URZ+0x40], R2 ;  /* 0x00004002000075a7 */ /* 0x0022a400080011ff */
[----:B--2---:R-:W-:Y:S05]  /*9130*/  @!P0 NANOSLEEP.SYNCS 0x989680 ;  /* 0x009896800000895d */ /* 0x004fea0003900000 */
[----:B------:R-:W2:Y:S02]  /*9140*/  @!P0 SYNCS.PHASECHK.TRANS64 P0, [R0+URZ+0x40], R2 ;  /* 0x00004002000085a7 */ /* 0x000ea400080010ff */
[----:B--2---:R-:W-:Y:S05]  /*9150*/  @!P0 BRA `(.L_x_166) ;  /* 0xfffffffc00f08947 */ /* 0x004fea000383ffff */
[----:B------:R-:W-:Y:S05]  /*9160*/  BRA `(.L_x_167) ;  /* 0xffffffbc00a87947 */ /* 0x000fea000383ffff */
.L_x_82:
[----:B-1----:R-:W-:-:S07]  /*9170*/  MOV R0, UR4 ;  /* 0x0000000400007c02 */ /* 0x002fce0008000f00 */
.L_x_168:
[----:B-1----:R1:W2:Y:S02]  /*9180*/  SYNCS.PHASECHK.TRANS64.TRYWAIT P0, [R0+URZ+0x48], R2 ;  /* 0x00004802000075a7 */ /* 0x0022a400080011ff */
[----:B--2---:R-:W-:Y:S05]  /*9190*/  @!P0 NANOSLEEP.SYNCS 0x989680 ;  /* 0x009896800000895d */ /* 0x004fea0003900000 */
[----:B------:R-:W2:Y:S02]  /*91a0*/  @!P0 SYNCS.PHASECHK.TRANS64 P0, [R0+URZ+0x48], R2 ;  /* 0x00004802000085a7 */ /* 0x000ea400080010ff */
[----:B--2---:R-:W-:Y:S05]  /*91b0*/  @!P0 BRA `(.L_x_168) ;  /* 0xfffffffc00f08947 */ /* 0x004fea000383ffff */
[----:B------:R-:W-:Y:S05]  /*91c0*/  BRA `(.L_x_169) ;  /* 0xffffffbc00987947 */ /* 0x000fea000383ffff */
.L_x_83:
[----:B-1----:R-:W-:-:S07]  /*91d0*/  MOV R0, UR4 ;  /* 0x0000000400007c02 */ /* 0x002fce0008000f00 */
.L_x_170:
[----:B-1----:R1:W2:Y:S02]  /*91e0*/  SYNCS.PHASECHK.TRANS64.TRYWAIT P0, [R0+URZ+0x50], R2 ;  /* 0x00005002000075a7 */ /* 0x0022a400080011ff */
[----:B--2---:R-:W-:Y:S05]  /*91f0*/  @!P0 NANOSLEEP.SYNCS 0x989680 ;  /* 0x009896800000895d */ /* 0x004fea0003900000 */
[----:B------:R-:W2:Y:S02]  /*9200*/  @!P0 SYNCS.PHASECHK.TRANS64 P0, [R0+URZ+0x50], R2 ;  /* 0x00005002000085a7 */ /* 0x000ea400080010ff */
[----:B--2---:R-:W-:Y:S05]  /*9210*/  @!P0 BRA `(.L_x_170) ;  /* 0xfffffffc00f08947 */ /* 0x004fea000383ffff */
[----:B------:R-:W-:Y:S05]  /*9220*/  BRA `(.L_x_171) ;  /* 0xffffffbc00887947 */ /* 0x000fea000383ffff */
.L_x_85:
[----:B--2---:R2:W4:Y:S02]  /*9230*/  SYNCS.PHASECHK.TRANS64.TRYWAIT P0, [R0+URZ+0x70], R2 ;  /* 0x00007002000075a7 */ /* 0x00452400080011ff */
[----:B----4-:R-:W-:Y:S05]  /*9240*/  @!P0 NANOSLEEP.SYNCS 0x989680 ;  /* 0x009896800000895d */ /* 0x010fea0003900000 */
[----:B------:R-:W4:Y:S02]  /*9250*/  @!P0 SYNCS.PHASECHK.TRANS64 P0, [R0+URZ+0x70], R2 ;  /* 0x00007002000085a7 */ /* 0x000f2400080010ff */
[----:B----4-:R-:W-:Y:S05]  /*9260*/  @!P0 BRA `(.L_x_85) ;  /* 0xfffffffc00f08947 */ /* 0x010fea000383ffff */
[----:B------:R-:W-:Y:S05]  /*9270*/  BRA `(.L_x_172) ;  /* 0xffffffc000607947 */ /* 0x000fea000383ffff */
.L_x_96:
[----:B-1----:R-:W-:Y:S04]  /*9280*/  MOV R0, UR36 ;  /* 0x0000002400007c02 */ /* 0x002fe80008000f00 */
[----:B------:R1:W3:Y:S03]  /*9290*/  SYNCS.PHASECHK.TRANS64.TRYWAIT P1, [R0+URZ+0x20], R3 ;  /* 0x00002003000075a7 */ /* 0x0002e600080211ff */
[----:B---3--:R-:W-:Y:S05]  /*92a0*/  @!P1 NANOSLEEP.SYNCS 0x989680 ;  /* 0x009896800000995d */ /* 0x008fea0003900000 */
[----:B------:R-:W3:Y:S02]  /*92b0*/  @!P1 SYNCS.PHASECHK.TRANS64 P1, [R0+URZ+0x20], R3 ;  /* 0x00002003000095a7 */ /* 0x000ee400080210ff */
[----:B---3--:R-:W-:Y:S05]  /*92c0*/  @!P1 BRA `(.L_x_96) ;  /* 0xfffffffc00ec9947 */ /* 0x008fea000383ffff */
[----:B------:R-:W-:Y:S05]  /*92d0*/  BRA `(.L_x_95) ;  /* 0xffffffcc00987947 */ /* 0x000fea000383ffff */
.L_x_98:
[----:B-1----:R1:W2:Y:S02]  /*92e0*/  SYNCS.PHASECHK.TRANS64.TRYWAIT P0, [R84+URZ+0x90], R2 ;  /* 0x00009002540075a7 */ /* 0x0022a400080011ff */
[----:B--2---:R-:W-:Y:S05]  /*92f0*/  @!P0 NANOSLEEP.SYNCS 0x989680 ;  /* 0x009896800000895d */ /* 0x004fea0003900000 */
[----:B------:R-:W2:Y:S02]  /*9300*/  @!P0 SYNCS.PHASECHK.TRANS64 P0, [R84+URZ+0x90], R2 ;  /* 0x00009002540085a7 */ /* 0x000ea400080010ff */
[----:B--2---:R-:W-:Y:S05]  /*9310*/  @!P0 BRA `(.L_x_98) ;  /* 0xfffffffc00f08947 */ /* 0x004fea000383ffff */
[----:B------:R-:W-:Y:S05]  /*9320*/  BRA `(.L_x_97) ;  /* 0xffffffcc00c47947 */ /* 0x000fea000383ffff */
.L_x_107:
[----:B-1----:R1:W2:Y:S02]  /*9330*/  SYNCS.PHASECHK.TRANS64.TRYWAIT P0, [R2+URZ+0x20], R0 ;  /* 0x00002000020075a7 */ /* 0x0022a400080011ff */
[----:B--2---:R-:W-:Y:S05]  /*9340*/  @!P0 NANOSLEEP.SYNCS 0x989680 ;  /* 0x009896800000895d */ /* 0x004fea0003900000 */
[----:B------:R-:W2:Y:S02]  /*9350*/  @!P0 SYNCS.PHASECHK.TRANS64 P0, [R2+URZ+0x20], R0 ;  /* 0x00002000020085a7 */ /* 0x000ea400080010ff */
[----:B--2---:R-:W-:Y:S05]  /*9360*/  @!P0 BRA `(.L_x_107) ;  /* 0xfffffffc00f08947 */ /* 0x004fea000383ffff */
[----:B------:R-:W-:Y:S05]  /*9370*/  BRA `(.L_x_106) ;  /* 0xffffffd400e87947 */ /* 0x000fea000383ffff */
.L_x_115:
[----:B-1----:R1:W2:Y:S02]  /*9380*/  SYNCS.PHASECHK.TRANS64.TRYWAIT P0, [R0+URZ+0x20], R5 ;  /* 0x00002005000075a7 */ /* 0x0022a400080011ff */
[----:B--2---:R-:W-:Y:S05]  /*9390*/  @!P0 NANOSLEEP.SYNCS 0x989680 ;  /* 0x009896800000895d */ /* 0x004fea0003900000 */
[----:B------:R-:W2:Y:S02]  /*93a0*/  @!P0 SYNCS.PHASECHK.TRANS64 P0, [R0+URZ+0x20], R5 ;  /* 0x00002005000085a7 */ /* 0x000ea400080010ff */
[----:B--2---:R-:W-:Y:S05]  /*93b0*/  @!P0 BRA `(.L_x_115) ;  /* 0xfffffffc00f08947 */ /* 0x004fea000383ffff */
[----:B------:R-:W-:Y:S05]  /*93c0*/  BRA `(.L_x_114) ;  /* 0xffffffe0002c7947 */ /* 0x000fea000383ffff */
.L_x_123:
[----:B--2---:R2:W3:Y:S02]  /*93d0*/  SYNCS.PHASECHK.TRANS64.TRYWAIT P0, [R2+URZ+0x20], R0 ;  /* 0x00002000020075a7 */ /* 0x0044e400080011ff */
[----:B---3--:R-:W-:Y:S05]  /*93e0*/  @!P0 NANOSLEEP.SYNCS 0x989680 ;  /* 0x009896800000895d */ /* 0x008fea0003900000 */
[----:B------:R-:W3:Y:S02]  /*93f0*/  @!P0 SYNCS.PHASECHK.TRANS64 P0, [R2+URZ+0x20], R0 ;  /* 0x00002000020085a7 */ /* 0x000ee400080010ff */
[----:B---3--:R-:W-:Y:S05]  /*9400*/  @!P0 BRA `(.L_x_123) ;  /* 0xfffffffc00f08947 */ /* 0x008fea000383ffff */
[----:B------:R-:W-:Y:S05]  /*9410*/  BRA `(.L_x_122) ;  /* 0xffffffe800707947 */ /* 0x000fea000383ffff */
        .weak           $__internal_0_$__cuda_sm10x_tcgen05_guardrail_trap_col_being_dealloced_not_returned_by_alloc
        .type           $__internal_0_$__cuda_sm10x_tcgen05_guardrail_trap_col_being_dealloced_not_returned_by_alloc,@function
        .size           $__internal_0_$__cuda_sm10x_tcgen05_guardrail_trap_col_being_dealloced_not_returned_by_alloc,($__internal_1_$__cuda_sm10x_tcgen05_guardrail_trap_phase_invalid_during_alloc - $__internal_0_$__cuda_sm10x_tcgen05_guardrail_trap_col_being_dealloced_not_returned_by_alloc)
$__internal_0_$__cuda_sm10x_tcgen05_guardrail_trap_col_being_dealloced_not_returned_by_alloc:
[----:B------:R-:W-:Y:S05]  /*9420*/  BPT.TRAP 0x1 ;  /* 0x000000040000795c */ /* 0x000fea0000300000 */
[----:B------:R-:W-:-:S04]  /*9430*/  HFMA2 R3, -RZ, RZ, 0, 0 ;  /* 0x00000000ff037431 */ /* 0x000fc800000001ff */
[----:B------:R-:W-:Y:S05]  /*9440*/  RET.REL.NODEC R2 `(_ZN7cutlass13device_kernelINS_4gemm6kernel13GemmUniversalIN4cute5tupleIJiiiiEEENS1_10collective13CollectiveMmaINS1_35MainloopSm100TmaUmmaWarpSpecializedILi2ELi2ELi4ENS5_IJNS4_1CILi1EEESB_SB_EEEEENS5_IJNSA_ILi64EEENSA_ILi128EEESF_EEENS_10tfloat32_tENS5_IJSB_llEEESH_SI_NS4_8TiledMMAINS4_8MMA_AtomIJNS4_17SM100_MMA_TF32_SSISH_SH_fLi64ELi128ELNS4_4UMMA5MajorE1ELSN_1ELNSM_7ScaleInE0ELSO_0EEEEEENS4_6LayoutISC_NS5_IJNSA_ILi0EEESS_SS_EEEEENS5_IJNS4_10UnderscoreESV_SV_EEEEENS4_13SM90_TMA_LOADENS4_14ComposedLayoutINS4_7SwizzleILi2ELi5ELi2EEENS4_18smem_ptr_flag_bitsILi32EEENSR_INS5_IJNSA_ILi32EEENSA_ILi4EEEEEENS5_IJSB_S14_EEEEEEEvNS4_8identityESY_S19_vS1A_EENS_8epilogue10collective18CollectiveEpilogueINS1C_23Sm100TmaWarpSpecializedILi4ELi2ELi16ELb1ELb0EEEJSG_NS5_IJNSR_ISE_SB_EENSR_IS14_SB_EEEEESH_NS5_IJlSB_lEEESH_S1K_NS1C_6fusion15FusionCallbacksIS1G_NS1L_17LinearCombinationISH_fSH_fLNS_15FloatRoundStyleE2EEESG_S1J_JEEENS4_5SM1004TMEM4LOAD26SM100_TMEM_LOAD_16dp128b8xESY_NSZ_INS10_ILi3ELi4ELi3EEES13_NSR_INS5_IJNSA_ILi8EEES14_EEENS5_IJS14_SB_EEEEEEENS4_17SM75_U32x4_LDSM_NENS4_14SM90_TMA_STOREES20_NS4_17SM90_U32x4_STSM_NENS4_39AutoVectorizingCopyWithAssumedAlignmentILi128EEEEEEvvEEEEvNT_6ParamsE) ;  /* 0xffffff6802ec7950 */ /* 0x000fea0003c3ffff */
        .weak           $__internal_1_$__cuda_sm10x_tcgen05_guardrail_trap_phase_invalid_during_alloc
        .type           $__internal_1_$__cuda_sm10x_tcgen05_guardrail_trap_phase_invalid_during_alloc,@function
        .size           $__internal_1_$__cuda_sm10x_tcgen05_guardrail_trap_phase_invalid_during_alloc,($__internal_2_$__cuda_sm10x_tcgen05_guardrail_trap_unallocated_columns_being_dealloced - $__internal_1_$__cuda_sm10x_tcgen05_guardrail_trap_phase_invalid_during_alloc)
$__internal_1_$__cuda_sm10x_tcgen05_guardrail_trap_phase_invalid_during_alloc:
[----:B------:R-:W-:Y:S05]  /*9450*/  BPT.TRAP 0x1 ;  /* 0x000000040000795c */ /* 0x000fea0000300000 */
[----:B------:R-:W-:-:S04]  /*9460*/  MOV R3, 0x0 ;  /* 0x0000000000037802 */ /* 0x000fc80000000f00 */
[----:B------:R-:W-:Y:S05]  /*9470*/  RET.REL.NODEC R2 `(_ZN7cutlass13device_kernelINS_4gemm6kernel13GemmUniversalIN4cute5tupleIJiiiiEEENS1_10collective13CollectiveMmaINS1_35MainloopSm100TmaUmmaWarpSpecializedILi2ELi2ELi4ENS5_IJNS4_1CILi1EEESB_SB_EEEEENS5_IJNSA_ILi64EEENSA_ILi128EEESF_EEENS_10tfloat32_tENS5_IJSB_llEEESH_SI_NS4_8TiledMMAINS4_8MMA_AtomIJNS4_17SM100_MMA_TF32_SSISH_SH_fLi64ELi128ELNS4_4UMMA5MajorE1ELSN_1ELNSM_7ScaleInE0ELSO_0EEEEEENS4_6LayoutISC_NS5_IJNSA_ILi0EEESS_SS_EEEEENS5_IJNS4_10UnderscoreESV_SV_EEEEENS4_13SM90_TMA_LOADENS4_14ComposedLayoutINS4_7SwizzleILi2ELi5ELi2EEENS4_18smem_ptr_flag_bitsILi32EEENSR_INS5_IJNSA_ILi32EEENSA_ILi4EEEEEENS5_IJSB_S14_EEEEEEEvNS4_8identityESY_S19_vS1A_EENS_8epilogue10collective18CollectiveEpilogueINS1C_23Sm100TmaWarpSpecializedILi4ELi2ELi16ELb1ELb0EEEJSG_NS5_IJNSR_ISE_SB_EENSR_IS14_SB_EEEEESH_NS5_IJlSB_lEEESH_S1K_NS1C_6fusion15FusionCallbacksIS1G_NS1L_17LinearCombinationISH_fSH_fLNS_15FloatRoundStyleE2EEESG_S1J_JEEENS4_5SM1004TMEM4LOAD26SM100_TMEM_LOAD_16dp128b8xESY_NSZ_INS10_ILi3ELi4ELi3EEES13_NSR_INS5_IJNSA_ILi8EEES14_EEENS5_IJS14_SB_EEEEEEENS4_17SM75_U32x4_LDSM_NENS4_14SM90_TMA_STOREES20_NS4_17SM90_U32x4_STSM_NENS4_39AutoVectorizingCopyWithAssumedAlignmentILi128EEEEEEvvEEEEvNT_6ParamsE) ;  /* 0xffffff6802e07950 */ /* 0x000fea0003c3ffff */
        .weak           $__internal_2_$__cuda_sm10x_tcgen05_guardrail_trap_unallocated_columns_being_dealloced
        .type           $__internal_2_$__cuda_sm10x_tcgen05_guardrail_trap_unallocated_columns_being_dealloced,@function
        .size           $__internal_2_$__cuda_sm10x_tcgen05_guardrail_trap_unallocated_columns_being_dealloced,(.L_x_174 - $__internal_2_$__cuda_sm10x_tcgen05_guardrail_trap_unallocated_columns_being_dealloced)
$__internal_2_$__cuda_sm10x_tcgen05_guardrail_trap_unallocated_columns_being_dealloced:
[----:B------:R-:W-:Y:S05]  /*9480*/  BPT.TRAP 0x1 ;  /* 0x000000040000795c */ /* 0x000fea0000300000 */
[----:B------:R-:W-:-:S04]  /*9490*/  HFMA2 R3, -RZ, RZ, 0, 0 ;  /* 0x00000000ff037431 */ /* 0x000fc800000001ff */
[----:B------:R-:W-:Y:S05]  /*94a0*/  RET.REL.NODEC R2 `(_ZN7cutlass13device_kernelINS_4gemm6kernel13GemmUniversalIN4cute5tupleIJiiiiEEENS1_10collective13CollectiveMmaINS1_35MainloopSm100TmaUmmaWarpSpecializedILi2ELi2ELi4ENS5_IJNS4_1CILi1EEESB_SB_EEEEENS5_IJNSA_ILi64EEENSA_ILi128EEESF_EEENS_10tfloat32_tENS5_IJSB_llEEESH_SI_NS4_8TiledMMAINS4_8MMA_AtomIJNS4_17SM100_MMA_TF32_SSISH_SH_fLi64ELi128ELNS4_4UMMA5MajorE1ELSN_1ELNSM_7ScaleInE0ELSO_0EEEEEENS4_6LayoutISC_NS5_IJNSA_ILi0EEESS_SS_EEEEENS5_IJNS4_10UnderscoreESV_SV_EEEEENS4_13SM90_TMA_LOADENS4_14ComposedLayoutINS4_7SwizzleILi2ELi5ELi2EEENS4_18smem_ptr_flag_bitsILi32EEENSR_INS5_IJNSA_ILi32EEENSA_ILi4EEEEEENS5_IJSB_S14_EEEEEEEvNS4_8identityESY_S19_vS1A_EENS_8epilogue10collective18CollectiveEpilogueINS1C_23Sm100TmaWarpSpecializedILi4ELi2ELi16ELb1ELb0EEEJSG_NS5_IJNSR_ISE_SB_EENSR_IS14_SB_EEEEESH_NS5_IJlSB_lEEESH_S1K_NS1C_6fusion15FusionCallbacksIS1G_NS1L_17LinearCombinationISH_fSH_fLNS_15FloatRoundStyleE2EEESG_S1J_JEEENS4_5SM1004TMEM4LOAD26SM100_TMEM_LOAD_16dp128b8xESY_NSZ_INS10_ILi3ELi4ELi3EEES13_NSR_INS5_IJNSA_ILi8EEES14_EEENS5_IJS14_SB_EEEEEEENS4_17SM75_U32x4_LDSM_NENS4_14SM90_TMA_STOREES20_NS4_17SM90_U32x4_STSM_NENS4_39AutoVectorizingCopyWithAssumedAlignmentILi128EEEEEEvvEEEEvNT_6ParamsE) ;  /* 0xffffff6802d47950 */ /* 0x000fea0003c3ffff */
.L_x_173:
[----:B------:R-:W-:-:S00]  /*94b0*/  BRA `(.L_x_173) ;  /* 0xfffffffc00fc7947 */ /* 0x000fc0000383ffff */
[----:B------:R-:W-:-:S00]  /*94c0*/  NOP ;  /* 0x0000000000007918 */ /* 0x000fc00000000000 */
        /* <DEDUP_REMOVED lines=11> */
.L_x_174:


//--------------------- .nv.global.init           --------------------------
	.section	.nv.global.init,"aw",@progbits
.nv.global.init:
	.type		$str$27,@object
	.size		$str$27,($str$28 - $str$27)
$str$27:
        /*0000*/ 	.byte	0x28, 0x61, 0x64, 0x64, 0x72, 0x65, 0x73, 0x73, 0x20, 0x26, 0x20, 0x6d, 0x61, 0x73, 0x6b, 0x29
        /*0010*/ 	.byte	0x20, 0x3d, 0x3d, 0x20, 0x30, 0x00
	.type		$str$28,@object
	.size		$str$28,($str$26 - $str$28)
$str$28:
        /*0016*/ 	.byte	0x2f, 0x74, 0x6d, 0x70, 0x2f, 0x63, 0x75, 0x74, 0x6c, 0x61, 0x73, 0x73, 0x5f, 0x73, 0x77, 0x65
        /*0026*/ 	.byte	0x65, 0x70, 0x5f, 0x73, 0x72, 0x63, 0x2f, 0x69, 0x6e, 0x63, 0x6c, 0x75, 0x64, 0x65, 0x2f, 0x63
        /*0036*/ 	.byte	0x75, 0x74, 0x65, 0x2f, 0x70, 0x6f, 0x69, 0x6e, 0x74, 0x65, 0x72, 0x5f, 0x66, 0x6c, 0x61, 0x67
        /*0046*/ 	.byte	0x67, 0x65, 0x64, 0x2e, 0x68, 0x70, 0x70, 0x00
	.type		$str$26,@object
	.size		$str$26,($str$25 - $str$26)
$str$26:
        /*004e*/ 	.byte	0x2f, 0x74, 0x6d, 0x70, 0x2f, 0x63, 0x75, 0x74, 0x6c, 0x61, 0x73, 0x73, 0x5f, 0x73, 0x77, 0x65
        /*005e*/ 	.byte	0x65, 0x70, 0x5f, 0x73, 0x72, 0x63, 0x2f, 0x69, 0x6e, 0x63, 0x6c, 0x75, 0x64, 0x65, 0x2f, 0x63
        /*006e*/ 	.byte	0x75, 0x74, 0x65, 0x2f, 0x61, 0x74, 0x6f, 0x6d, 0x2f, 0x63, 0x6f, 0x70, 0x79, 0x5f, 0x74, 0x72
        /*007e*/ 	.byte	0x61, 0x69, 0x74, 0x73, 0x5f, 0x73, 0x6d, 0x31, 0x30, 0x30, 0x2e, 0x68, 0x70, 0x70, 0x00
	.type		$str$25,@object
	.size		$str$25,(__unnamed_1 - $str$25)
$str$25:
        /*008d*/ 	.byte	0x28, 0x28, 0x75, 0x69, 0x6e, 0x74, 0x33, 0x32, 0x5f, 0x74, 0x28, 0x74, 0x68, 0x72, 0x65, 0x61
        /*009d*/ 	.byte	0x64, 0x49, 0x64, 0x78, 0x2e, 0x78, 0x29, 0x20, 0x2f, 0x20, 0x33, 0x32, 0x29, 0x20, 0x25, 0x20
        /*00ad*/ 	.byte	0x34, 0x29, 0x20, 0x3d, 0x3d, 0x20, 0x28, 0x28, 0x28, 0x74, 0x6d, 0x65, 0x6d, 0x5f, 0x61, 0x64
        /*00bd*/ 	.byte	0x64, 0x72, 0x20, 0x3e, 0x3e, 0x20, 0x31, 0x36, 0x29, 0x20, 0x2f, 0x20, 0x33, 0x32, 0x29, 0x20
        /*00cd*/ 	.byte	0x25, 0x20, 0x34, 0x29, 0x00
	.type		__unnamed_1,@object
	.size		__unnamed_1,(__unnamed_2 - __unnamed_1)
__unnamed_1:
        /*00d2*/ 	.byte	0x61, 0x75, 0x74, 0x6f, 0x20, 0x63, 0x75, 0x74, 0x65, 0x3a, 0x3a, 0x61, 0x73, 0x5f, 0x70, 0x6f
        /* <DEDUP_REMOVED lines=24> */
        /*0262*/ 	.byte	0x30, 0x34, 0x38, 0x3e, 0x3e, 0x3e, 0x3e, 0x5d, 0x00
	.type		__unnamed_2,@object
	.size		__unnamed_2,(.L_2 - __unnamed_2)
__unnamed_2:
        /* <DEDUP_REMOVED lines=45> */
        /*053b*/ 	.byte	0x3e, 0x3e, 0x3e, 0x5d, 0x00
.L_2:


//--------------------- .nv.shared._ZN7cutlass13device_kernelINS_4gemm6kernel13GemmUniversalIN4cute5tupleIJiiiiEEENS1_10collective13CollectiveMmaINS1_35MainloopSm100TmaUmmaWarpSpecializedILi2ELi2ELi4ENS5_IJNS4_1CILi1EEESB_SB_EEEEENS5_IJNSA_ILi64EEENSA_ILi128EEESF_EEENS_10tfloat32_tENS5_IJSB_llEEESH_SI_NS4_8TiledMMAINS4_8MMA_AtomIJNS4_17SM100_MMA_TF32_SSISH_SH_fLi64ELi128ELNS4_4UMMA5MajorE1ELSN_1ELNSM_7ScaleInE0ELSO_0EEEEEENS4_6LayoutISC_NS5_IJNSA_ILi0EEESS_SS_EEEEENS5_IJNS4_10UnderscoreESV_SV_EEEEENS4_13SM90_TMA_LOADENS4_14ComposedLayoutINS4_7SwizzleILi2ELi5ELi2EEENS4_18smem_ptr_flag_bitsILi32EEENSR_INS5_IJNSA_ILi32EEENSA_ILi4EEEEEENS5_IJSB_S14_EEEEEEEvNS4_8identityESY_S19_vS1A_EENS_8epilogue10collective18CollectiveEpilogueINS1C_23Sm100TmaWarpSpecializedILi4ELi2ELi16ELb1ELb0EEEJSG_NS5_IJNSR_ISE_SB_EENSR_IS14_SB_EEEEESH_NS5_IJlSB_lEEESH_S1K_NS1C_6fusion15FusionCallbacksIS1G_NS1L_17LinearCombinationISH_fSH_fLNS_15FloatRoundStyleE2EEESG_S1J_JEEENS4_5SM1004TMEM4LOAD26SM100_TMEM_LOAD_16dp128b8xESY_NSZ_INS10_ILi3ELi4ELi3EEES13_NSR_INS5_IJNSA_ILi8EEES14_EEENS5_IJS14_SB_EEEEEEENS4_17SM75_U32x4_LDSM_NENS4_14SM90_TMA_STOREES20_NS4_17SM90_U32x4_STSM_NENS4_39AutoVectorizingCopyWithAssumedAlignmentILi128EEEEEEvvEEEEvNT_6ParamsE --------------------------
	.section	.nv.shared._ZN7cutlass13device_kernelINS_4gemm6kernel13GemmUniversalIN4cute5tupleIJiiiiEEENS1_10collective13CollectiveMmaINS1_35MainloopSm100TmaUmmaWarpSpecializedILi2ELi2ELi4ENS5_IJNS4_1CILi1EEESB_SB_EEEEENS5_IJNSA_ILi64EEENSA_ILi128EEESF_EEENS_10tfloat32_tENS5_IJSB_llEEESH_SI_NS4_8TiledMMAINS4_8MMA_AtomIJNS4_17SM100_MMA_TF32_SSISH_SH_fLi64ELi128ELNS4_4UMMA5MajorE1ELSN_1ELNSM_7ScaleInE0ELSO_0EEEEEENS4_6LayoutISC_NS5_IJNSA_ILi0EEESS_SS_EEEEENS5_IJNS4_10UnderscoreESV_SV_EEEEENS4_13SM90_TMA_LOADENS4_14ComposedLayoutINS4_7SwizzleILi2ELi5ELi2EEENS4_18smem_ptr_flag_bitsILi32EEENSR_INS5_IJNSA_ILi32EEENSA_ILi4EEEEEENS5_IJSB_S14_EEEEEEEvNS4_8identityESY_S19_vS1A_EENS_8epilogue10collective18CollectiveEpilogueINS1C_23Sm100TmaWarpSpecializedILi4ELi2ELi16ELb1ELb0EEEJSG_NS5_IJNSR_ISE_SB_EENSR_IS14_SB_EEEEESH_NS5_IJlSB_lEEESH_S1K_NS1C_6fusion15FusionCallbacksIS1G_NS1L_17LinearCombinationISH_fSH_fLNS_15FloatRoundStyleE2EEESG_S1J_JEEENS4_5SM1004TMEM4LOAD26SM100_TMEM_LOAD_16dp128b8xESY_NSZ_INS10_ILi3ELi4ELi3EEES13_NSR_INS5_IJNSA_ILi8EEES14_EEENS5_IJS14_SB_EEEEEEENS4_17SM75_U32x4_LDSM_NENS4_14SM90_TMA_STOREES20_NS4_17SM90_U32x4_STSM_NENS4_39AutoVectorizingCopyWithAssumedAlignmentILi128EEEEEEvvEEEEvNT_6ParamsE,"aw",@nobits
	.sectionflags	@""
	.align	16
	.zero		1024


//--------------------- .nv.shared.reserved.0     --------------------------
	.section	.nv.shared.reserved.0,"aw",@nobits
	.weak		__nv_reservedSMEM_offset_0_alias
	.size		__nv_reservedSMEM_offset_0_alias, 0, 64
	.other		__nv_reservedSMEM_offset_0_alias,@"STO_CUDA_RESERVED_SHARED STV_DEFAULT"
__nv_reservedSMEM_offset_0_alias:
	.zero		0
.nv.shared.reserved.0:
	.zero		64
	.weak		__nv_reservedSMEM_tcgen05_partition
	.type		__nv_reservedSMEM_tcgen05_partition,@object
	.size		__nv_reservedSMEM_tcgen05_partition,(.L_0 - __nv_reservedSMEM_tcgen05_partition)
__nv_reservedSMEM_tcgen05_partition:
	.zero		32
.L_0:


//--------------------- .nv.global                --------------------------
	.section	.nv.global,"aw",@nobits
.nv.global:
	.type		_ZN40_INTERNAL_aefaf4ec_4_k_cu_e34bf408_353284cute1_E,@object
	.size		_ZN40_INTERNAL_aefaf4ec_4_k_cu_e34bf408_353284cute1_E,(_ZN40_INTERNAL_aefaf4ec_4_k_cu_e34bf408_353284cuda3std3__45__cpo6cbeginE - _ZN40_INTERNAL_aefaf4ec_4_k_cu_e34bf408_353284cute1_E)
_ZN40_INTERNAL_aefaf4ec_4_k_cu_e34bf408_353284cute1_E:
	.zero		1
	.type		_ZN40_INTERNAL_aefaf4ec_4_k_cu_e34bf408_353284cuda3std3__45__cpo6cbeginE,@object
	.size		_ZN40_INTERNAL_aefaf4ec_4_k_cu_e34bf408_353284cuda3std3__45__cpo6cbeginE,(_ZN40_INTERNAL_aefaf4ec_4_k_cu_e34bf408_353284cuda3std3__48in_placeE - _ZN40_INTERNAL_aefaf4ec_4_k_cu_e34bf408_353284cuda3std3__45__cpo6cbeginE)
_ZN40_INTERNAL_aefaf4ec_4_k_cu_e34bf408_353284cuda3std3__45__cpo6cbeginE:
	.zero		1
	.type		_ZN40_INTERNAL_aefaf4ec_4_k_cu_e34bf408_353284cuda3std3__48in_placeE,@object
	.size		_ZN40_INTERNAL_aefaf4ec_4_k_cu_e34bf408_353284cuda3std3__48in_placeE,(_ZN40_INTERNAL_aefaf4ec_4_k_cu_e34bf408_353284cuda3std6ranges3__45__cpo9iter_moveE - _ZN40_INTERNAL_aefaf4ec_4_k_cu_e34bf408_353284cuda3std3__48in_placeE)
_ZN40_INTERNAL_aefaf4ec_4_k_cu_e34bf408_353284cuda3std3__48in_placeE:
	.zero		1
	.type		_ZN40_INTERNAL_aefaf4ec_4_k_cu_e34bf408_353284cuda3std6ranges3__45__cpo9iter_moveE,@object
	.size		_ZN40_INTERNAL_aefaf4ec_4_k_cu_e34bf408_353284cuda3std6ranges3__45__cpo9iter_moveE,(_ZN40_INTERNAL_aefaf4ec_4_k_cu_e34bf408_353284cuda3std3__45__cpo5beginE - _ZN40_INTERNAL_aefaf4ec_4_k_cu_e34bf408_353284cuda3std6ranges3__45__cpo9iter_moveE)
_ZN40_INTERNAL_aefaf4ec_4_k_cu_e34bf408_353284cuda3std6ranges3__45__cpo9iter_moveE:
	.zero		1
	.type		_ZN40_INTERNAL_aefaf4ec_4_k_cu_e34bf408_353284cuda3std3__45__cpo5beginE,@object
	.size		_ZN40_INTERNAL_aefaf4ec_4_k_cu_e34bf408_353284cuda3std3__45__cpo5beginE,(_ZN40_INTERNAL_aefaf4ec_4_k_cu_e34bf408_353284cuda3std3__442_GLOBAL__N__aefaf4ec_4_k_cu_e34bf408_353286ignoreE - _ZN40_INTERNAL_aefaf4ec_4_k_cu_e34bf408_353284cuda3std3__45__cpo5beginE)
_ZN40_INTERNAL_aefaf4ec_4_k_cu_e34bf408_353284cuda3std3__45__cpo5beginE:
	.zero		1
	.type		_ZN40_INTERNAL_aefaf4ec_4_k_cu_e34bf408_353284cuda3std3__442_GLOBAL__N__aefaf4ec_4_k_cu_e34bf408_353286ignoreE,@object
	.size		_ZN40_INTERNAL_aefaf4ec_4_k_cu_e34bf408_353284cuda3std3__442_GLOBAL__N__aefaf4ec_4_k_cu_e34bf408_353286ignoreE,(_ZN40_INTERNAL_aefaf4ec_4_k_cu_e34bf408_353284cute7productE - _ZN40_INTERNAL_aefaf4ec_4_k_cu_e34bf408_353284cuda3std3__442_GLOBAL__N__aefaf4ec_4_k_cu_e34bf408_353286ignoreE)
_ZN40_INTERNAL_aefaf4ec_4_k_cu_e34bf408_353284cuda3std3__442_GLOBAL__N__aefaf4ec_4_k_cu_e34bf408_353286ignoreE:
	.zero		1
	.type		_ZN40_INTERNAL_aefaf4ec_4_k_cu_e34bf408_353284cute7productE,@object
	.size		_ZN40_INTERNAL_aefaf4ec_4_k_cu_e34bf408_353284cute7productE,(_ZN40_INTERNAL_aefaf4ec_4_k_cu_e34bf408_353284cuda3std3__45__cpo3endE - _ZN40_INTERNAL_aefaf4ec_4_k_cu_e34bf408_353284cute7productE)
_ZN40_INTERNAL_aefaf4ec_4_k_cu_e34bf408_353284cute7productE:
	.zero		1
	.type		_ZN40_INTERNAL_aefaf4ec_4_k_cu_e34bf408_353284cuda3std3__45__cpo3endE,@object
	.size		_ZN40_INTERNAL_aefaf4ec_4_k_cu_e34bf408_353284cuda3std3__45__cpo3endE,(_ZN40_INTERNAL_aefaf4ec_4_k_cu_e34bf408_353284cuda3std3__419piecewise_constructE - _ZN40_INTERNAL_aefaf4ec_4_k_cu_e34bf408_353284cuda3std3__45__cpo3endE)
_ZN40_INTERNAL_aefaf4ec_4_k_cu_e34bf408_353284cuda3std3__45__cpo3endE:
	.zero		1
	.type		_ZN40_INTERNAL_aefaf4ec_4_k_cu_e34bf408_353284cuda3std3__419piecewise_constructE,@object
	.size		_ZN40_INTERNAL_aefaf4ec_4_k_cu_e34bf408_353284cuda3std3__419piecewise_constructE,(_ZN40_INTERNAL_aefaf4ec_4_k_cu_e34bf408_353284cuda3std3__45__cpo4cendE - _ZN40_INTERNAL_aefaf4ec_4_k_cu_e34bf408_353284cuda3std3__419piecewise_constructE)
_ZN40_INTERNAL_aefaf4ec_4_k_cu_e34bf408_353284cuda3std3__419piecewise_constructE:
	.zero		1
	.type		_ZN40_INTERNAL_aefaf4ec_4_k_cu_e34bf408_353284cuda3std3__45__cpo4cendE,@object
	.size		_ZN40_INTERNAL_aefaf4ec_4_k_cu_e34bf408_353284cuda3std3__45__cpo4cendE,(_ZN40_INTERNAL_aefaf4ec_4_k_cu_e34bf408_353284cuda3std6ranges3__45__cpo4swapE - _ZN40_INTERNAL_aefaf4ec_4_k_cu_e34bf408_353284cuda3std3__45__cpo4cendE)
_ZN40_INTERNAL_aefaf4ec_4_k_cu_e34bf408_353284cuda3std3__45__cpo4cendE:
	.zero		1
	.type		_ZN40_INTERNAL_aefaf4ec_4_k_cu_e34bf408_353284cuda3std6ranges3__45__cpo4swapE,@object
	.size		_ZN40_INTERNAL_aefaf4ec_4_k_cu_e34bf408_353284cuda3std6ranges3__45__cpo4swapE,(.L_10 - _ZN40_INTERNAL_aefaf4ec_4_k_cu_e34bf408_353284cuda3std6ranges3__45__cpo4swapE)
_ZN40_INTERNAL_aefaf4ec_4_k_cu_e34bf408_353284cuda3std6ranges3__45__cpo4swapE:
	.zero		1
.L_10:


//--------------------- .nv.constant0._ZN7cutlass13device_kernelINS_4gemm6kernel13GemmUniversalIN4cute5tupleIJiiiiEEENS1_10collective13CollectiveMmaINS1_35MainloopSm100TmaUmmaWarpSpecializedILi2ELi2ELi4ENS5_IJNS4_1CILi1EEESB_SB_EEEEENS5_IJNSA_ILi64EEENSA_ILi128EEESF_EEENS_10tfloat32_tENS5_IJSB_llEEESH_SI_NS4_8TiledMMAINS4_8MMA_AtomIJNS4_17SM100_MMA_TF32_SSISH_SH_fLi64ELi128ELNS4_4UMMA5MajorE1ELSN_1ELNSM_7ScaleInE0ELSO_0EEEEEENS4_6LayoutISC_NS5_IJNSA_ILi0EEESS_SS_EEEEENS5_IJNS4_10UnderscoreESV_SV_EEEEENS4_13SM90_TMA_LOADENS4_14ComposedLayoutINS4_7SwizzleILi2ELi5ELi2EEENS4_18smem_ptr_flag_bitsILi32EEENSR_INS5_IJNSA_ILi32EEENSA_ILi4EEEEEENS5_IJSB_S14_EEEEEEEvNS4_8identityESY_S19_vS1A_EENS_8epilogue10collective18CollectiveEpilogueINS1C_23Sm100TmaWarpSpecializedILi4ELi2ELi16ELb1ELb0EEEJSG_NS5_IJNSR_ISE_SB_EENSR_IS14_SB_EEEEESH_NS5_IJlSB_lEEESH_S1K_NS1C_6fusion15FusionCallbacksIS1G_NS1L_17LinearCombinationISH_fSH_fLNS_15FloatRoundStyleE2EEESG_S1J_JEEENS4_5SM1004TMEM4LOAD26SM100_TMEM_LOAD_16dp128b8xESY_NSZ_INS10_ILi3ELi4ELi3EEES13_NSR_INS5_IJNSA_ILi8EEES14_EEENS5_IJS14_SB_EEEEEEENS4_17SM75_U32x4_LDSM_NENS4_14SM90_TMA_STOREES20_NS4_17SM90_U32x4_STSM_NENS4_39AutoVectorizingCopyWithAssumedAlignmentILi128EEEEEEvvEEEEvNT_6ParamsE --------------------------
	.section	.nv.constant0._ZN7cutlass13device_kernelINS_4gemm6kernel13GemmUniversalIN4cute5tupleIJiiiiEEENS1_10collective13CollectiveMmaINS1_35MainloopSm100TmaUmmaWarpSpecializedILi2ELi2ELi4ENS5_IJNS4_1CILi1EEESB_SB_EEEEENS5_IJNSA_ILi64EEENSA_ILi128EEESF_EEENS_10tfloat32_tENS5_IJSB_llEEESH_SI_NS4_8TiledMMAINS4_8MMA_AtomIJNS4_17SM100_MMA_TF32_SSISH_SH_fLi64ELi128ELNS4_4UMMA5MajorE1ELSN_1ELNSM_7ScaleInE0ELSO_0EEEEEENS4_6LayoutISC_NS5_IJNSA_ILi0EEESS_SS_EEEEENS5_IJNS4_10UnderscoreESV_SV_EEEEENS4_13SM90_TMA_LOADENS4_14ComposedLayoutINS4_7SwizzleILi2ELi5ELi2EEENS4_18smem_ptr_flag_bitsILi32EEENSR_INS5_IJNSA_ILi32EEENSA_ILi4EEEEEENS5_IJSB_S14_EEEEEEEvNS4_8identityESY_S19_vS1A_EENS_8epilogue10collective18CollectiveEpilogueINS1C_23Sm100TmaWarpSpecializedILi4ELi2ELi16ELb1ELb0EEEJSG_NS5_IJNSR_ISE_SB_EENSR_IS14_SB_EEEEESH_NS5_IJlSB_lEEESH_S1K_NS1C_6fusion15FusionCallbacksIS1G_NS1L_17LinearCombinationISH_fSH_fLNS_15FloatRoundStyleE2EEESG_S1J_JEEENS4_5SM1004TMEM4LOAD26SM100_TMEM_LOAD_16dp128b8xESY_NSZ_INS10_ILi3ELi4ELi3EEES13_NSR_INS5_IJNSA_ILi8EEES14_EEENS5_IJS14_SB_EEEEEEENS4_17SM75_U32x4_LDSM_NENS4_14SM90_TMA_STOREES20_NS4_17SM90_U32x4_STSM_NENS4_39AutoVectorizingCopyWithAssumedAlignmentILi128EEEEEEvvEEEEvNT_6ParamsE,"a",@progbits
	.sectionflags	@""
	.align	4
.nv.constant0._ZN7cutlass13device_kernelINS_4gemm6kernel13GemmUniversalIN4cute5tupleIJiiiiEEENS1_10collective13CollectiveMmaINS1_35MainloopSm100TmaUmmaWarpSpecializedILi2ELi2ELi4ENS5_IJNS4_1CILi1EEESB_SB_EEEEENS5_IJNSA_ILi64EEENSA_ILi128EEESF_EEENS_10tfloat32_tENS5_IJSB_llEEESH_SI_NS4_8TiledMMAINS4_8MMA_AtomIJNS4_17SM100_MMA_TF32_SSISH_SH_fLi64ELi128ELNS4_4UMMA5MajorE1ELSN_1ELNSM_7ScaleInE0ELSO_0EEEEEENS4_6LayoutISC_NS5_IJNSA_ILi0EEESS_SS_EEEEENS5_IJNS4_10UnderscoreESV_SV_EEEEENS4_13SM90_TMA_LOADENS4_14ComposedLayoutINS4_7SwizzleILi2ELi5ELi2EEENS4_18smem_ptr_flag_bitsILi32EEENSR_INS5_IJNSA_ILi32EEENSA_ILi4EEEEEENS5_IJSB_S14_EEEEEEEvNS4_8identityESY_S19_vS1A_EENS_8epilogue10collective18CollectiveEpilogueINS1C_23Sm100TmaWarpSpecializedILi4ELi2ELi16ELb1ELb0EEEJSG_NS5_IJNSR_ISE_SB_EENSR_IS14_SB_EEEEESH_NS5_IJlSB_lEEESH_S1K_NS1C_6fusion15FusionCallbacksIS1G_NS1L_17LinearCombinationISH_fSH_fLNS_15FloatRoundStyleE2EEESG_S1J_JEEENS4_5SM1004TMEM4LOAD26SM100_TMEM_LOAD_16dp128b8xESY_NSZ_INS10_ILi3ELi4ELi3EEES13_NSR_INS5_IJNSA_ILi8EEES14_EEENS5_IJS14_SB_EEEEEEENS4_17SM75_U32x4_LDSM_NENS4_14SM90_TMA_STOREES20_NS4_17SM90_U32x4_STSM_NENS4_39AutoVectorizingCopyWithAssumedAlignmentILi128EEEEEEvvEEEEvNT_6ParamsE:
	.zero		2944


//--------------------- SYMBOLS --------------------------

	.type		.nv.reservedSmem.offset0,@object
	.size		.nv.reservedSmem.offset0,0x4
	.type		.nv.reservedSmem.cap,@object
	.size		.nv.reservedSmem.cap,0x4
	.type		__assertfail,@function
